//
// Generated by NVIDIA NVVM Compiler
//
// Compiler Build ID: CL-36424714
// Cuda compilation tools, release 13.0, V13.0.88
// Based on NVVM 20.0.0
//

.version 9.0
.target sm_100
.address_size 64

	// .globl	_Z5crossPiS_S_S_S_S_S_d

.visible .entry _Z5crossPiS_S_S_S_S_S_d(
	.param .u64 .ptr .align 1 _Z5crossPiS_S_S_S_S_S_d_param_0,
	.param .u64 .ptr .align 1 _Z5crossPiS_S_S_S_S_S_d_param_1,
	.param .u64 .ptr .align 1 _Z5crossPiS_S_S_S_S_S_d_param_2,
	.param .u64 .ptr .align 1 _Z5crossPiS_S_S_S_S_S_d_param_3,
	.param .u64 .ptr .align 1 _Z5crossPiS_S_S_S_S_S_d_param_4,
	.param .u64 .ptr .align 1 _Z5crossPiS_S_S_S_S_S_d_param_5,
	.param .u64 .ptr .align 1 _Z5crossPiS_S_S_S_S_S_d_param_6,
	.param .f64 _Z5crossPiS_S_S_S_S_S_d_param_7
)
{
	.local .align 8 .b8 	__local_depot0[1000];
	.reg .b64 	%SP;
	.reg .b64 	%SPL;
	.reg .pred 	%p<19>;
	.reg .b32 	%r<1439>;
	.reg .b64 	%rd<593>;
	.reg .b64 	%fd<4>;

	mov.u64 	%SPL, __local_depot0;
	ld.param.u64 	%rd15, [_Z5crossPiS_S_S_S_S_S_d_param_0];
	ld.param.u64 	%rd18, [_Z5crossPiS_S_S_S_S_S_d_param_3];
	cvta.to.global.u64 	%rd1, %rd18;
	add.u64 	%rd2, %SPL, 800;
	add.u64 	%rd3, %SPL, 400;
	add.u64 	%rd4, %SPL, 0;
	add.u64 	%rd5, %SPL, 200;
	add.u64 	%rd6, %SPL, 600;
	mov.u32 	%r497, %ctaid.x;
	mov.u32 	%r498, %ntid.x;
	mov.u32 	%r499, %tid.x;
	mad.lo.s32 	%r500, %r497, %r498, %r499;
	neg.s32 	%r1, %r500;
	mov.b32 	%r1322, 0;
	mov.u32 	%r1319, %r1322;
$L__BB0_1:
	add.s32 	%r1320, %r1, %r1322;
	mov.u32 	%r1324, %r1319;
$L__BB0_2:
	mov.u32 	%r7, %r1322;
	mov.u32 	%r6, %r1324;
	add.s32 	%r1324, %r6, 1;
	setp.lt.u32 	%p1, %r6, 767;
	setp.ne.s32 	%p2, %r1320, 0;
	add.s32 	%r1322, %r7, 1;
	add.s32 	%r1320, %r1320, 1;
	and.pred  	%p3, %p1, %p2;
	@%p3 bra 	$L__BB0_2;
	setp.lt.u32 	%p4, %r6, 767;
	mov.u32 	%r1323, %r1319;
	@%p4 bra 	$L__BB0_5;
	add.s32 	%r1319, %r1319, 1;
	setp.ne.s32 	%p5, %r1319, 768;
	mov.b32 	%r1323, 768;
	mov.u32 	%r1322, %r7;
	mov.u32 	%r1324, %r1323;
	@%p5 bra 	$L__BB0_1;
$L__BB0_5:
	cvta.to.global.u64 	%rd27, %rd15;
	mul.lo.s32 	%r504, %r1323, 50;
	mul.lo.s32 	%r505, %r1324, 50;
	mul.wide.u32 	%rd28, %r504, 4;
	add.s64 	%rd29, %rd27, %rd28;
	ld.global.u32 	%r14, [%rd29];
	mul.wide.u32 	%rd30, %r505, 4;
	add.s64 	%rd31, %rd27, %rd30;
	ld.global.u32 	%r15, [%rd31];
	ld.global.u32 	%r16, [%rd29+4];
	st.local.v2.u32 	[%rd2], {%r14, %r16};
	ld.global.u32 	%r17, [%rd31+4];
	st.local.v2.u32 	[%rd3], {%r15, %r17};
	ld.global.u32 	%r18, [%rd29+8];
	ld.global.u32 	%r19, [%rd31+8];
	ld.global.u32 	%r20, [%rd29+12];
	st.local.v2.u32 	[%rd2+8], {%r18, %r20};
	ld.global.u32 	%r21, [%rd31+12];
	st.local.v2.u32 	[%rd3+8], {%r19, %r21};
	ld.global.u32 	%r22, [%rd29+16];
	ld.global.u32 	%r23, [%rd31+16];
	ld.global.u32 	%r24, [%rd29+20];
	st.local.v2.u32 	[%rd2+16], {%r22, %r24};
	ld.global.u32 	%r25, [%rd31+20];
	st.local.v2.u32 	[%rd3+16], {%r23, %r25};
	ld.global.u32 	%r26, [%rd29+24];
	ld.global.u32 	%r27, [%rd31+24];
	ld.global.u32 	%r28, [%rd29+28];
	st.local.v2.u32 	[%rd2+24], {%r26, %r28};
	ld.global.u32 	%r29, [%rd31+28];
	st.local.v2.u32 	[%rd3+24], {%r27, %r29};
	ld.global.u32 	%r30, [%rd29+32];
	ld.global.u32 	%r31, [%rd31+32];
	ld.global.u32 	%r32, [%rd29+36];
	st.local.v2.u32 	[%rd2+32], {%r30, %r32};
	ld.global.u32 	%r33, [%rd31+36];
	st.local.v2.u32 	[%rd3+32], {%r31, %r33};
	ld.global.u32 	%r34, [%rd29+40];
	ld.global.u32 	%r35, [%rd31+40];
	ld.global.u32 	%r36, [%rd29+44];
	st.local.v2.u32 	[%rd2+40], {%r34, %r36};
	ld.global.u32 	%r37, [%rd31+44];
	st.local.v2.u32 	[%rd3+40], {%r35, %r37};
	ld.global.u32 	%r38, [%rd29+48];
	ld.global.u32 	%r39, [%rd31+48];
	ld.global.u32 	%r40, [%rd29+52];
	st.local.v2.u32 	[%rd2+48], {%r38, %r40};
	ld.global.u32 	%r41, [%rd31+52];
	st.local.v2.u32 	[%rd3+48], {%r39, %r41};
	ld.global.u32 	%r42, [%rd29+56];
	ld.global.u32 	%r43, [%rd31+56];
	ld.global.u32 	%r44, [%rd29+60];
	st.local.v2.u32 	[%rd2+56], {%r42, %r44};
	ld.global.u32 	%r45, [%rd31+60];
	st.local.v2.u32 	[%rd3+56], {%r43, %r45};
	ld.global.u32 	%r46, [%rd29+64];
	ld.global.u32 	%r47, [%rd31+64];
	ld.global.u32 	%r48, [%rd29+68];
	st.local.v2.u32 	[%rd2+64], {%r46, %r48};
	ld.global.u32 	%r49, [%rd31+68];
	st.local.v2.u32 	[%rd3+64], {%r47, %r49};
	ld.global.u32 	%r50, [%rd29+72];
	ld.global.u32 	%r51, [%rd31+72];
	ld.global.u32 	%r52, [%rd29+76];
	st.local.v2.u32 	[%rd2+72], {%r50, %r52};
	ld.global.u32 	%r53, [%rd31+76];
	st.local.v2.u32 	[%rd3+72], {%r51, %r53};
	ld.global.u32 	%r54, [%rd29+80];
	ld.global.u32 	%r55, [%rd31+80];
	ld.global.u32 	%r56, [%rd29+84];
	st.local.v2.u32 	[%rd2+80], {%r54, %r56};
	ld.global.u32 	%r57, [%rd31+84];
	st.local.v2.u32 	[%rd3+80], {%r55, %r57};
	ld.global.u32 	%r58, [%rd29+88];
	ld.global.u32 	%r59, [%rd31+88];
	ld.global.u32 	%r60, [%rd29+92];
	st.local.v2.u32 	[%rd2+88], {%r58, %r60};
	ld.global.u32 	%r61, [%rd31+92];
	st.local.v2.u32 	[%rd3+88], {%r59, %r61};
	ld.global.u32 	%r62, [%rd29+96];
	ld.global.u32 	%r63, [%rd31+96];
	ld.global.u32 	%r64, [%rd29+100];
	st.local.v2.u32 	[%rd2+96], {%r62, %r64};
	ld.global.u32 	%r65, [%rd31+100];
	st.local.v2.u32 	[%rd3+96], {%r63, %r65};
	ld.global.u32 	%r66, [%rd29+104];
	ld.global.u32 	%r67, [%rd31+104];
	ld.global.u32 	%r68, [%rd29+108];
	st.local.v2.u32 	[%rd2+104], {%r66, %r68};
	ld.global.u32 	%r69, [%rd31+108];
	st.local.v2.u32 	[%rd3+104], {%r67, %r69};
	ld.global.u32 	%r70, [%rd29+112];
	ld.global.u32 	%r71, [%rd31+112];
	ld.global.u32 	%r72, [%rd29+116];
	st.local.v2.u32 	[%rd2+112], {%r70, %r72};
	ld.global.u32 	%r73, [%rd31+116];
	st.local.v2.u32 	[%rd3+112], {%r71, %r73};
	ld.global.u32 	%r74, [%rd29+120];
	ld.global.u32 	%r75, [%rd31+120];
	ld.global.u32 	%r76, [%rd29+124];
	st.local.v2.u32 	[%rd2+120], {%r74, %r76};
	ld.global.u32 	%r77, [%rd31+124];
	st.local.v2.u32 	[%rd3+120], {%r75, %r77};
	ld.global.u32 	%r78, [%rd29+128];
	ld.global.u32 	%r79, [%rd31+128];
	ld.global.u32 	%r80, [%rd29+132];
	st.local.v2.u32 	[%rd2+128], {%r78, %r80};
	ld.global.u32 	%r81, [%rd31+132];
	st.local.v2.u32 	[%rd3+128], {%r79, %r81};
	ld.global.u32 	%r82, [%rd29+136];
	ld.global.u32 	%r83, [%rd31+136];
	ld.global.u32 	%r84, [%rd29+140];
	st.local.v2.u32 	[%rd2+136], {%r82, %r84};
	ld.global.u32 	%r85, [%rd31+140];
	st.local.v2.u32 	[%rd3+136], {%r83, %r85};
	ld.global.u32 	%r86, [%rd29+144];
	ld.global.u32 	%r87, [%rd31+144];
	ld.global.u32 	%r88, [%rd29+148];
	st.local.v2.u32 	[%rd2+144], {%r86, %r88};
	ld.global.u32 	%r89, [%rd31+148];
	st.local.v2.u32 	[%rd3+144], {%r87, %r89};
	ld.global.u32 	%r90, [%rd29+152];
	ld.global.u32 	%r91, [%rd31+152];
	ld.global.u32 	%r92, [%rd29+156];
	st.local.v2.u32 	[%rd2+152], {%r90, %r92};
	ld.global.u32 	%r93, [%rd31+156];
	st.local.v2.u32 	[%rd3+152], {%r91, %r93};
	ld.global.u32 	%r94, [%rd29+160];
	ld.global.u32 	%r95, [%rd31+160];
	ld.global.u32 	%r96, [%rd29+164];
	st.local.v2.u32 	[%rd2+160], {%r94, %r96};
	ld.global.u32 	%r97, [%rd31+164];
	st.local.v2.u32 	[%rd3+160], {%r95, %r97};
	ld.global.u32 	%r98, [%rd29+168];
	ld.global.u32 	%r99, [%rd31+168];
	ld.global.u32 	%r100, [%rd29+172];
	st.local.v2.u32 	[%rd2+168], {%r98, %r100};
	ld.global.u32 	%r101, [%rd31+172];
	st.local.v2.u32 	[%rd3+168], {%r99, %r101};
	ld.global.u32 	%r102, [%rd29+176];
	ld.global.u32 	%r103, [%rd31+176];
	ld.global.u32 	%r104, [%rd29+180];
	st.local.v2.u32 	[%rd2+176], {%r102, %r104};
	ld.global.u32 	%r105, [%rd31+180];
	st.local.v2.u32 	[%rd3+176], {%r103, %r105};
	ld.global.u32 	%r106, [%rd29+184];
	ld.global.u32 	%r107, [%rd31+184];
	ld.global.u32 	%r108, [%rd29+188];
	st.local.v2.u32 	[%rd2+184], {%r106, %r108};
	ld.global.u32 	%r109, [%rd31+188];
	st.local.v2.u32 	[%rd3+184], {%r107, %r109};
	ld.global.u32 	%r110, [%rd29+192];
	ld.global.u32 	%r111, [%rd31+192];
	ld.global.u32 	%r112, [%rd29+196];
	st.local.v2.u32 	[%rd2+192], {%r110, %r112};
	ld.global.u32 	%r113, [%rd31+196];
	st.local.v2.u32 	[%rd3+192], {%r111, %r113};
	mov.b32 	%r1329, 0;
	st.local.v2.u32 	[%rd6], {%r1329, %r1329};
	st.local.v2.u32 	[%rd6+8], {%r1329, %r1329};
	st.local.v2.u32 	[%rd6+16], {%r1329, %r1329};
	st.local.v2.u32 	[%rd6+24], {%r1329, %r1329};
	st.local.v2.u32 	[%rd6+32], {%r1329, %r1329};
	st.local.v2.u32 	[%rd6+40], {%r1329, %r1329};
	st.local.v2.u32 	[%rd6+48], {%r1329, %r1329};
	st.local.v2.u32 	[%rd6+56], {%r1329, %r1329};
	st.local.v2.u32 	[%rd6+64], {%r1329, %r1329};
	st.local.v2.u32 	[%rd6+72], {%r1329, %r1329};
	st.local.v2.u32 	[%rd6+80], {%r1329, %r1329};
	st.local.v2.u32 	[%rd6+88], {%r1329, %r1329};
	st.local.v2.u32 	[%rd6+96], {%r1329, %r1329};
	st.local.v2.u32 	[%rd6+104], {%r1329, %r1329};
	st.local.v2.u32 	[%rd6+112], {%r1329, %r1329};
	st.local.v2.u32 	[%rd6+120], {%r1329, %r1329};
	st.local.v2.u32 	[%rd6+128], {%r1329, %r1329};
	st.local.v2.u32 	[%rd6+136], {%r1329, %r1329};
	st.local.v2.u32 	[%rd6+144], {%r1329, %r1329};
	st.local.v2.u32 	[%rd6+152], {%r1329, %r1329};
	st.local.v2.u32 	[%rd6+160], {%r1329, %r1329};
	st.local.v2.u32 	[%rd6+168], {%r1329, %r1329};
	st.local.v2.u32 	[%rd6+176], {%r1329, %r1329};
	st.local.v2.u32 	[%rd6+184], {%r1329, %r1329};
	st.local.v2.u32 	[%rd6+192], {%r1329, %r1329};
	st.local.u32 	[%rd4], %r14;
	mul.wide.s32 	%rd32, %r14, 4;
	add.s64 	%rd33, %rd6, %rd32;
	mov.b32 	%r1330, 1;
	st.local.u32 	[%rd33], %r1330;
	mov.u32 	%r1328, %r1330;
$L__BB0_6:
	mul.wide.s32 	%rd34, %r1330, 4;
	add.s64 	%rd35, %rd2, %rd34;
	ld.local.u32 	%r117, [%rd35];
	mul.wide.s32 	%rd36, %r117, 4;
	add.s64 	%rd7, %rd6, %rd36;
	ld.local.u32 	%r506, [%rd7];
	setp.ne.s32 	%p6, %r506, 1;
	@%p6 bra 	$L__BB0_8;
	add.s32 	%r522, %r1330, 1;
	mul.hi.s32 	%r523, %r522, 1374389535;
	shr.u32 	%r524, %r523, 31;
	shr.s32 	%r525, %r523, 4;
	add.s32 	%r526, %r525, %r524;
	mul.lo.s32 	%r527, %r526, 50;
	sub.s32 	%r1330, %r522, %r527;
	bra.uni 	$L__BB0_13;
$L__BB0_8:
	mul.wide.s32 	%rd37, %r1329, 4;
	add.s64 	%rd38, %rd3, %rd37;
	ld.local.u32 	%r119, [%rd38];
	mul.wide.s32 	%rd39, %r119, 4;
	add.s64 	%rd8, %rd6, %rd39;
	ld.local.u32 	%r507, [%rd8];
	setp.ne.s32 	%p7, %r507, 1;
	@%p7 bra 	$L__BB0_10;
	add.s32 	%r516, %r1329, 1;
	mul.hi.s32 	%r517, %r516, 1374389535;
	shr.u32 	%r518, %r517, 31;
	shr.s32 	%r519, %r517, 4;
	add.s32 	%r520, %r519, %r518;
	mul.lo.s32 	%r521, %r520, 50;
	sub.s32 	%r1329, %r516, %r521;
	bra.uni 	$L__BB0_13;
$L__BB0_10:
	mul.wide.s32 	%rd40, %r1328, 4;
	add.s64 	%rd9, %rd4, %rd40;
	ld.local.u32 	%r508, [%rd9+-4];
	mul.lo.s32 	%r509, %r508, 50;
	add.s32 	%r510, %r509, %r117;
	mul.wide.s32 	%rd41, %r510, 4;
	add.s64 	%rd42, %rd1, %rd41;
	ld.global.u32 	%r511, [%rd42];
	add.s32 	%r512, %r509, %r119;
	mul.wide.s32 	%rd43, %r512, 4;
	add.s64 	%rd44, %rd1, %rd43;
	ld.global.u32 	%r513, [%rd44];
	setp.gt.s32 	%p8, %r511, %r513;
	@%p8 bra 	$L__BB0_12;
	st.local.u32 	[%rd9], %r117;
	add.s32 	%r1328, %r1328, 1;
	mov.b32 	%r514, 1;
	st.local.u32 	[%rd7], %r514;
	bra.uni 	$L__BB0_13;
$L__BB0_12:
	st.local.u32 	[%rd9], %r119;
	add.s32 	%r1328, %r1328, 1;
	mov.b32 	%r515, 1;
	st.local.u32 	[%rd8], %r515;
$L__BB0_13:
	setp.lt.s32 	%p9, %r1328, 50;
	@%p9 bra 	$L__BB0_6;
	mov.b32 	%r1336, 0;
	st.local.v2.u32 	[%rd6], {%r1336, %r1336};
	st.local.v2.u32 	[%rd6+8], {%r1336, %r1336};
	st.local.v2.u32 	[%rd6+16], {%r1336, %r1336};
	st.local.v2.u32 	[%rd6+24], {%r1336, %r1336};
	st.local.v2.u32 	[%rd6+32], {%r1336, %r1336};
	st.local.v2.u32 	[%rd6+40], {%r1336, %r1336};
	st.local.v2.u32 	[%rd6+48], {%r1336, %r1336};
	st.local.v2.u32 	[%rd6+56], {%r1336, %r1336};
	st.local.v2.u32 	[%rd6+64], {%r1336, %r1336};
	st.local.v2.u32 	[%rd6+72], {%r1336, %r1336};
	st.local.v2.u32 	[%rd6+80], {%r1336, %r1336};
	st.local.v2.u32 	[%rd6+88], {%r1336, %r1336};
	st.local.v2.u32 	[%rd6+96], {%r1336, %r1336};
	st.local.v2.u32 	[%rd6+104], {%r1336, %r1336};
	st.local.v2.u32 	[%rd6+112], {%r1336, %r1336};
	st.local.v2.u32 	[%rd6+120], {%r1336, %r1336};
	st.local.v2.u32 	[%rd6+128], {%r1336, %r1336};
	st.local.v2.u32 	[%rd6+136], {%r1336, %r1336};
	st.local.v2.u32 	[%rd6+144], {%r1336, %r1336};
	st.local.v2.u32 	[%rd6+152], {%r1336, %r1336};
	st.local.v2.u32 	[%rd6+160], {%r1336, %r1336};
	st.local.v2.u32 	[%rd6+168], {%r1336, %r1336};
	st.local.v2.u32 	[%rd6+176], {%r1336, %r1336};
	st.local.v2.u32 	[%rd6+184], {%r1336, %r1336};
	st.local.v2.u32 	[%rd6+192], {%r1336, %r1336};
	st.local.u32 	[%rd5], %r15;
	mul.wide.s32 	%rd45, %r15, 4;
	add.s64 	%rd46, %rd6, %rd45;
	mov.b32 	%r1335, 1;
	st.local.u32 	[%rd46], %r1335;
	mov.u32 	%r1334, %r1335;
$L__BB0_15:
	mul.wide.s32 	%rd47, %r1336, 4;
	add.s64 	%rd48, %rd2, %rd47;
	ld.local.u32 	%r129, [%rd48];
	mul.wide.s32 	%rd49, %r129, 4;
	add.s64 	%rd10, %rd6, %rd49;
	ld.local.u32 	%r530, [%rd10];
	setp.ne.s32 	%p10, %r530, 1;
	@%p10 bra 	$L__BB0_17;
	add.s32 	%r546, %r1336, 1;
	mul.hi.s32 	%r547, %r546, 1374389535;
	shr.u32 	%r548, %r547, 31;
	shr.s32 	%r549, %r547, 4;
	add.s32 	%r550, %r549, %r548;
	mul.lo.s32 	%r551, %r550, 50;
	sub.s32 	%r1336, %r546, %r551;
	bra.uni 	$L__BB0_22;
$L__BB0_17:
	mul.wide.s32 	%rd50, %r1335, 4;
	add.s64 	%rd51, %rd3, %rd50;
	ld.local.u32 	%r131, [%rd51];
	mul.wide.s32 	%rd52, %r131, 4;
	add.s64 	%rd11, %rd6, %rd52;
	ld.local.u32 	%r531, [%rd11];
	setp.ne.s32 	%p11, %r531, 1;
	@%p11 bra 	$L__BB0_19;
	add.s32 	%r540, %r1335, 1;
	mul.hi.s32 	%r541, %r540, 1374389535;
	shr.u32 	%r542, %r541, 31;
	shr.s32 	%r543, %r541, 4;
	add.s32 	%r544, %r543, %r542;
	mul.lo.s32 	%r545, %r544, 50;
	sub.s32 	%r1335, %r540, %r545;
	bra.uni 	$L__BB0_22;
$L__BB0_19:
	mul.wide.s32 	%rd53, %r1334, 4;
	add.s64 	%rd12, %rd5, %rd53;
	ld.local.u32 	%r532, [%rd12+-4];
	mul.lo.s32 	%r533, %r532, 50;
	add.s32 	%r534, %r533, %r129;
	mul.wide.s32 	%rd54, %r534, 4;
	add.s64 	%rd55, %rd1, %rd54;
	ld.global.u32 	%r535, [%rd55];
	add.s32 	%r536, %r533, %r131;
	mul.wide.s32 	%rd56, %r536, 4;
	add.s64 	%rd57, %rd1, %rd56;
	ld.global.u32 	%r537, [%rd57];
	setp.gt.s32 	%p12, %r535, %r537;
	@%p12 bra 	$L__BB0_21;
	st.local.u32 	[%rd12], %r129;
	add.s32 	%r1334, %r1334, 1;
	mov.b32 	%r538, 1;
	st.local.u32 	[%rd10], %r538;
	bra.uni 	$L__BB0_22;
$L__BB0_21:
	st.local.u32 	[%rd12], %r131;
	add.s32 	%r1334, %r1334, 1;
	mov.b32 	%r539, 1;
	st.local.u32 	[%rd11], %r539;
$L__BB0_22:
	setp.lt.s32 	%p13, %r1334, 50;
	@%p13 bra 	$L__BB0_15;
	ld.param.u64 	%rd588, [_Z5crossPiS_S_S_S_S_S_d_param_3];
	mul.lo.s32 	%r552, %r14, 50;
	add.s32 	%r553, %r552, %r16;
	cvta.to.global.u64 	%rd58, %rd588;
	mul.wide.s32 	%rd59, %r553, 4;
	add.s64 	%rd60, %rd58, %rd59;
	ld.global.u32 	%r554, [%rd60];
	mad.lo.s32 	%r555, %r16, 50, %r18;
	mul.wide.s32 	%rd61, %r555, 4;
	add.s64 	%rd62, %rd58, %rd61;
	ld.global.u32 	%r556, [%rd62];
	add.s32 	%r557, %r556, %r554;
	mad.lo.s32 	%r558, %r18, 50, %r20;
	mul.wide.s32 	%rd63, %r558, 4;
	add.s64 	%rd64, %rd58, %rd63;
	ld.global.u32 	%r559, [%rd64];
	add.s32 	%r560, %r559, %r557;
	mad.lo.s32 	%r561, %r20, 50, %r22;
	mul.wide.s32 	%rd65, %r561, 4;
	add.s64 	%rd66, %rd58, %rd65;
	ld.global.u32 	%r562, [%rd66];
	add.s32 	%r563, %r562, %r560;
	mad.lo.s32 	%r564, %r22, 50, %r24;
	mul.wide.s32 	%rd67, %r564, 4;
	add.s64 	%rd68, %rd58, %rd67;
	ld.global.u32 	%r565, [%rd68];
	add.s32 	%r566, %r565, %r563;
	mad.lo.s32 	%r567, %r24, 50, %r26;
	mul.wide.s32 	%rd69, %r567, 4;
	add.s64 	%rd70, %rd58, %rd69;
	ld.global.u32 	%r568, [%rd70];
	add.s32 	%r569, %r568, %r566;
	mad.lo.s32 	%r570, %r26, 50, %r28;
	mul.wide.s32 	%rd71, %r570, 4;
	add.s64 	%rd72, %rd58, %rd71;
	ld.global.u32 	%r571, [%rd72];
	add.s32 	%r572, %r571, %r569;
	mad.lo.s32 	%r573, %r28, 50, %r30;
	mul.wide.s32 	%rd73, %r573, 4;
	add.s64 	%rd74, %rd58, %rd73;
	ld.global.u32 	%r574, [%rd74];
	add.s32 	%r575, %r574, %r572;
	mad.lo.s32 	%r576, %r30, 50, %r32;
	mul.wide.s32 	%rd75, %r576, 4;
	add.s64 	%rd76, %rd58, %rd75;
	ld.global.u32 	%r577, [%rd76];
	add.s32 	%r578, %r577, %r575;
	mad.lo.s32 	%r579, %r32, 50, %r34;
	mul.wide.s32 	%rd77, %r579, 4;
	add.s64 	%rd78, %rd58, %rd77;
	ld.global.u32 	%r580, [%rd78];
	add.s32 	%r581, %r580, %r578;
	mad.lo.s32 	%r582, %r34, 50, %r36;
	mul.wide.s32 	%rd79, %r582, 4;
	add.s64 	%rd80, %rd58, %rd79;
	ld.global.u32 	%r583, [%rd80];
	add.s32 	%r584, %r583, %r581;
	mad.lo.s32 	%r585, %r36, 50, %r38;
	mul.wide.s32 	%rd81, %r585, 4;
	add.s64 	%rd82, %rd58, %rd81;
	ld.global.u32 	%r586, [%rd82];
	add.s32 	%r587, %r586, %r584;
	mad.lo.s32 	%r588, %r38, 50, %r40;
	mul.wide.s32 	%rd83, %r588, 4;
	add.s64 	%rd84, %rd58, %rd83;
	ld.global.u32 	%r589, [%rd84];
	add.s32 	%r590, %r589, %r587;
	mad.lo.s32 	%r591, %r40, 50, %r42;
	mul.wide.s32 	%rd85, %r591, 4;
	add.s64 	%rd86, %rd58, %rd85;
	ld.global.u32 	%r592, [%rd86];
	add.s32 	%r593, %r592, %r590;
	mad.lo.s32 	%r594, %r42, 50, %r44;
	mul.wide.s32 	%rd87, %r594, 4;
	add.s64 	%rd88, %rd58, %rd87;
	ld.global.u32 	%r595, [%rd88];
	add.s32 	%r596, %r595, %r593;
	mad.lo.s32 	%r597, %r44, 50, %r46;
	mul.wide.s32 	%rd89, %r597, 4;
	add.s64 	%rd90, %rd58, %rd89;
	ld.global.u32 	%r598, [%rd90];
	add.s32 	%r599, %r598, %r596;
	mad.lo.s32 	%r600, %r46, 50, %r48;
	mul.wide.s32 	%rd91, %r600, 4;
	add.s64 	%rd92, %rd58, %rd91;
	ld.global.u32 	%r601, [%rd92];
	add.s32 	%r602, %r601, %r599;
	mad.lo.s32 	%r603, %r48, 50, %r50;
	mul.wide.s32 	%rd93, %r603, 4;
	add.s64 	%rd94, %rd58, %rd93;
	ld.global.u32 	%r604, [%rd94];
	add.s32 	%r605, %r604, %r602;
	mad.lo.s32 	%r606, %r50, 50, %r52;
	mul.wide.s32 	%rd95, %r606, 4;
	add.s64 	%rd96, %rd58, %rd95;
	ld.global.u32 	%r607, [%rd96];
	add.s32 	%r608, %r607, %r605;
	mad.lo.s32 	%r609, %r52, 50, %r54;
	mul.wide.s32 	%rd97, %r609, 4;
	add.s64 	%rd98, %rd58, %rd97;
	ld.global.u32 	%r610, [%rd98];
	add.s32 	%r611, %r610, %r608;
	mad.lo.s32 	%r612, %r54, 50, %r56;
	mul.wide.s32 	%rd99, %r612, 4;
	add.s64 	%rd100, %rd58, %rd99;
	ld.global.u32 	%r613, [%rd100];
	add.s32 	%r614, %r613, %r611;
	mad.lo.s32 	%r615, %r56, 50, %r58;
	mul.wide.s32 	%rd101, %r615, 4;
	add.s64 	%rd102, %rd58, %rd101;
	ld.global.u32 	%r616, [%rd102];
	add.s32 	%r617, %r616, %r614;
	mad.lo.s32 	%r618, %r58, 50, %r60;
	mul.wide.s32 	%rd103, %r618, 4;
	add.s64 	%rd104, %rd58, %rd103;
	ld.global.u32 	%r619, [%rd104];
	add.s32 	%r620, %r619, %r617;
	mad.lo.s32 	%r621, %r60, 50, %r62;
	mul.wide.s32 	%rd105, %r621, 4;
	add.s64 	%rd106, %rd58, %rd105;
	ld.global.u32 	%r622, [%rd106];
	add.s32 	%r623, %r622, %r620;
	mad.lo.s32 	%r624, %r62, 50, %r64;
	mul.wide.s32 	%rd107, %r624, 4;
	add.s64 	%rd108, %rd58, %rd107;
	ld.global.u32 	%r625, [%rd108];
	add.s32 	%r626, %r625, %r623;
	mad.lo.s32 	%r627, %r64, 50, %r66;
	mul.wide.s32 	%rd109, %r627, 4;
	add.s64 	%rd110, %rd58, %rd109;
	ld.global.u32 	%r628, [%rd110];
	add.s32 	%r629, %r628, %r626;
	mad.lo.s32 	%r630, %r66, 50, %r68;
	mul.wide.s32 	%rd111, %r630, 4;
	add.s64 	%rd112, %rd58, %rd111;
	ld.global.u32 	%r631, [%rd112];
	add.s32 	%r632, %r631, %r629;
	mad.lo.s32 	%r633, %r68, 50, %r70;
	mul.wide.s32 	%rd113, %r633, 4;
	add.s64 	%rd114, %rd58, %rd113;
	ld.global.u32 	%r634, [%rd114];
	add.s32 	%r635, %r634, %r632;
	mad.lo.s32 	%r636, %r70, 50, %r72;
	mul.wide.s32 	%rd115, %r636, 4;
	add.s64 	%rd116, %rd58, %rd115;
	ld.global.u32 	%r637, [%rd116];
	add.s32 	%r638, %r637, %r635;
	mad.lo.s32 	%r639, %r72, 50, %r74;
	mul.wide.s32 	%rd117, %r639, 4;
	add.s64 	%rd118, %rd58, %rd117;
	ld.global.u32 	%r640, [%rd118];
	add.s32 	%r641, %r640, %r638;
	mad.lo.s32 	%r642, %r74, 50, %r76;
	mul.wide.s32 	%rd119, %r642, 4;
	add.s64 	%rd120, %rd58, %rd119;
	ld.global.u32 	%r643, [%rd120];
	add.s32 	%r644, %r643, %r641;
	mad.lo.s32 	%r645, %r76, 50, %r78;
	mul.wide.s32 	%rd121, %r645, 4;
	add.s64 	%rd122, %rd58, %rd121;
	ld.global.u32 	%r646, [%rd122];
	add.s32 	%r647, %r646, %r644;
	mad.lo.s32 	%r648, %r78, 50, %r80;
	mul.wide.s32 	%rd123, %r648, 4;
	add.s64 	%rd124, %rd58, %rd123;
	ld.global.u32 	%r649, [%rd124];
	add.s32 	%r650, %r649, %r647;
	mad.lo.s32 	%r651, %r80, 50, %r82;
	mul.wide.s32 	%rd125, %r651, 4;
	add.s64 	%rd126, %rd58, %rd125;
	ld.global.u32 	%r652, [%rd126];
	add.s32 	%r653, %r652, %r650;
	mad.lo.s32 	%r654, %r82, 50, %r84;
	mul.wide.s32 	%rd127, %r654, 4;
	add.s64 	%rd128, %rd58, %rd127;
	ld.global.u32 	%r655, [%rd128];
	add.s32 	%r656, %r655, %r653;
	mad.lo.s32 	%r657, %r84, 50, %r86;
	mul.wide.s32 	%rd129, %r657, 4;
	add.s64 	%rd130, %rd58, %rd129;
	ld.global.u32 	%r658, [%rd130];
	add.s32 	%r659, %r658, %r656;
	mad.lo.s32 	%r660, %r86, 50, %r88;
	mul.wide.s32 	%rd131, %r660, 4;
	add.s64 	%rd132, %rd58, %rd131;
	ld.global.u32 	%r661, [%rd132];
	add.s32 	%r662, %r661, %r659;
	mad.lo.s32 	%r663, %r88, 50, %r90;
	mul.wide.s32 	%rd133, %r663, 4;
	add.s64 	%rd134, %rd58, %rd133;
	ld.global.u32 	%r664, [%rd134];
	add.s32 	%r665, %r664, %r662;
	mad.lo.s32 	%r666, %r90, 50, %r92;
	mul.wide.s32 	%rd135, %r666, 4;
	add.s64 	%rd136, %rd58, %rd135;
	ld.global.u32 	%r667, [%rd136];
	add.s32 	%r668, %r667, %r665;
	mad.lo.s32 	%r669, %r92, 50, %r94;
	mul.wide.s32 	%rd137, %r669, 4;
	add.s64 	%rd138, %rd58, %rd137;
	ld.global.u32 	%r670, [%rd138];
	add.s32 	%r671, %r670, %r668;
	mad.lo.s32 	%r672, %r94, 50, %r96;
	mul.wide.s32 	%rd139, %r672, 4;
	add.s64 	%rd140, %rd58, %rd139;
	ld.global.u32 	%r673, [%rd140];
	add.s32 	%r674, %r673, %r671;
	mad.lo.s32 	%r675, %r96, 50, %r98;
	mul.wide.s32 	%rd141, %r675, 4;
	add.s64 	%rd142, %rd58, %rd141;
	ld.global.u32 	%r676, [%rd142];
	add.s32 	%r677, %r676, %r674;
	mad.lo.s32 	%r678, %r98, 50, %r100;
	mul.wide.s32 	%rd143, %r678, 4;
	add.s64 	%rd144, %rd58, %rd143;
	ld.global.u32 	%r679, [%rd144];
	add.s32 	%r680, %r679, %r677;
	mad.lo.s32 	%r681, %r100, 50, %r102;
	mul.wide.s32 	%rd145, %r681, 4;
	add.s64 	%rd146, %rd58, %rd145;
	ld.global.u32 	%r682, [%rd146];
	add.s32 	%r683, %r682, %r680;
	mad.lo.s32 	%r684, %r102, 50, %r104;
	mul.wide.s32 	%rd147, %r684, 4;
	add.s64 	%rd148, %rd58, %rd147;
	ld.global.u32 	%r685, [%rd148];
	add.s32 	%r686, %r685, %r683;
	mad.lo.s32 	%r687, %r104, 50, %r106;
	mul.wide.s32 	%rd149, %r687, 4;
	add.s64 	%rd150, %rd58, %rd149;
	ld.global.u32 	%r688, [%rd150];
	add.s32 	%r689, %r688, %r686;
	mad.lo.s32 	%r690, %r106, 50, %r108;
	mul.wide.s32 	%rd151, %r690, 4;
	add.s64 	%rd152, %rd58, %rd151;
	ld.global.u32 	%r691, [%rd152];
	add.s32 	%r692, %r691, %r689;
	mad.lo.s32 	%r693, %r108, 50, %r110;
	mul.wide.s32 	%rd153, %r693, 4;
	add.s64 	%rd154, %rd58, %rd153;
	ld.global.u32 	%r694, [%rd154];
	add.s32 	%r695, %r694, %r692;
	mad.lo.s32 	%r696, %r110, 50, %r112;
	mul.wide.s32 	%rd155, %r696, 4;
	add.s64 	%rd156, %rd58, %rd155;
	ld.global.u32 	%r697, [%rd156];
	add.s32 	%r698, %r697, %r695;
	add.s32 	%r699, %r552, %r112;
	mul.wide.s32 	%rd157, %r699, 4;
	add.s64 	%rd158, %rd58, %rd157;
	ld.global.u32 	%r700, [%rd158];
	add.s32 	%r138, %r700, %r698;
	mul.lo.s32 	%r701, %r15, 50;
	add.s32 	%r702, %r701, %r17;
	mul.wide.s32 	%rd159, %r702, 4;
	add.s64 	%rd160, %rd58, %rd159;
	ld.global.u32 	%r703, [%rd160];
	mad.lo.s32 	%r704, %r17, 50, %r19;
	mul.wide.s32 	%rd161, %r704, 4;
	add.s64 	%rd162, %rd58, %rd161;
	ld.global.u32 	%r705, [%rd162];
	add.s32 	%r706, %r705, %r703;
	mad.lo.s32 	%r707, %r19, 50, %r21;
	mul.wide.s32 	%rd163, %r707, 4;
	add.s64 	%rd164, %rd58, %rd163;
	ld.global.u32 	%r708, [%rd164];
	add.s32 	%r709, %r708, %r706;
	mad.lo.s32 	%r710, %r21, 50, %r23;
	mul.wide.s32 	%rd165, %r710, 4;
	add.s64 	%rd166, %rd58, %rd165;
	ld.global.u32 	%r711, [%rd166];
	add.s32 	%r712, %r711, %r709;
	mad.lo.s32 	%r713, %r23, 50, %r25;
	mul.wide.s32 	%rd167, %r713, 4;
	add.s64 	%rd168, %rd58, %rd167;
	ld.global.u32 	%r714, [%rd168];
	add.s32 	%r715, %r714, %r712;
	mad.lo.s32 	%r716, %r25, 50, %r27;
	mul.wide.s32 	%rd169, %r716, 4;
	add.s64 	%rd170, %rd58, %rd169;
	ld.global.u32 	%r717, [%rd170];
	add.s32 	%r718, %r717, %r715;
	mad.lo.s32 	%r719, %r27, 50, %r29;
	mul.wide.s32 	%rd171, %r719, 4;
	add.s64 	%rd172, %rd58, %rd171;
	ld.global.u32 	%r720, [%rd172];
	add.s32 	%r721, %r720, %r718;
	mad.lo.s32 	%r722, %r29, 50, %r31;
	mul.wide.s32 	%rd173, %r722, 4;
	add.s64 	%rd174, %rd58, %rd173;
	ld.global.u32 	%r723, [%rd174];
	add.s32 	%r724, %r723, %r721;
	mad.lo.s32 	%r725, %r31, 50, %r33;
	mul.wide.s32 	%rd175, %r725, 4;
	add.s64 	%rd176, %rd58, %rd175;
	ld.global.u32 	%r726, [%rd176];
	add.s32 	%r727, %r726, %r724;
	mad.lo.s32 	%r728, %r33, 50, %r35;
	mul.wide.s32 	%rd177, %r728, 4;
	add.s64 	%rd178, %rd58, %rd177;
	ld.global.u32 	%r729, [%rd178];
	add.s32 	%r730, %r729, %r727;
	mad.lo.s32 	%r731, %r35, 50, %r37;
	mul.wide.s32 	%rd179, %r731, 4;
	add.s64 	%rd180, %rd58, %rd179;
	ld.global.u32 	%r732, [%rd180];
	add.s32 	%r733, %r732, %r730;
	mad.lo.s32 	%r734, %r37, 50, %r39;
	mul.wide.s32 	%rd181, %r734, 4;
	add.s64 	%rd182, %rd58, %rd181;
	ld.global.u32 	%r735, [%rd182];
	add.s32 	%r736, %r735, %r733;
	mad.lo.s32 	%r737, %r39, 50, %r41;
	mul.wide.s32 	%rd183, %r737, 4;
	add.s64 	%rd184, %rd58, %rd183;
	ld.global.u32 	%r738, [%rd184];
	add.s32 	%r739, %r738, %r736;
	mad.lo.s32 	%r740, %r41, 50, %r43;
	mul.wide.s32 	%rd185, %r740, 4;
	add.s64 	%rd186, %rd58, %rd185;
	ld.global.u32 	%r741, [%rd186];
	add.s32 	%r742, %r741, %r739;
	mad.lo.s32 	%r743, %r43, 50, %r45;
	mul.wide.s32 	%rd187, %r743, 4;
	add.s64 	%rd188, %rd58, %rd187;
	ld.global.u32 	%r744, [%rd188];
	add.s32 	%r745, %r744, %r742;
	mad.lo.s32 	%r746, %r45, 50, %r47;
	mul.wide.s32 	%rd189, %r746, 4;
	add.s64 	%rd190, %rd58, %rd189;
	ld.global.u32 	%r747, [%rd190];
	add.s32 	%r748, %r747, %r745;
	mad.lo.s32 	%r749, %r47, 50, %r49;
	mul.wide.s32 	%rd191, %r749, 4;
	add.s64 	%rd192, %rd58, %rd191;
	ld.global.u32 	%r750, [%rd192];
	add.s32 	%r751, %r750, %r748;
	mad.lo.s32 	%r752, %r49, 50, %r51;
	mul.wide.s32 	%rd193, %r752, 4;
	add.s64 	%rd194, %rd58, %rd193;
	ld.global.u32 	%r753, [%rd194];
	add.s32 	%r754, %r753, %r751;
	mad.lo.s32 	%r755, %r51, 50, %r53;
	mul.wide.s32 	%rd195, %r755, 4;
	add.s64 	%rd196, %rd58, %rd195;
	ld.global.u32 	%r756, [%rd196];
	add.s32 	%r757, %r756, %r754;
	mad.lo.s32 	%r758, %r53, 50, %r55;
	mul.wide.s32 	%rd197, %r758, 4;
	add.s64 	%rd198, %rd58, %rd197;
	ld.global.u32 	%r759, [%rd198];
	add.s32 	%r760, %r759, %r757;
	mad.lo.s32 	%r761, %r55, 50, %r57;
	mul.wide.s32 	%rd199, %r761, 4;
	add.s64 	%rd200, %rd58, %rd199;
	ld.global.u32 	%r762, [%rd200];
	add.s32 	%r763, %r762, %r760;
	mad.lo.s32 	%r764, %r57, 50, %r59;
	mul.wide.s32 	%rd201, %r764, 4;
	add.s64 	%rd202, %rd58, %rd201;
	ld.global.u32 	%r765, [%rd202];
	add.s32 	%r766, %r765, %r763;
	mad.lo.s32 	%r767, %r59, 50, %r61;
	mul.wide.s32 	%rd203, %r767, 4;
	add.s64 	%rd204, %rd58, %rd203;
	ld.global.u32 	%r768, [%rd204];
	add.s32 	%r769, %r768, %r766;
	mad.lo.s32 	%r770, %r61, 50, %r63;
	mul.wide.s32 	%rd205, %r770, 4;
	add.s64 	%rd206, %rd58, %rd205;
	ld.global.u32 	%r771, [%rd206];
	add.s32 	%r772, %r771, %r769;
	mad.lo.s32 	%r773, %r63, 50, %r65;
	mul.wide.s32 	%rd207, %r773, 4;
	add.s64 	%rd208, %rd58, %rd207;
	ld.global.u32 	%r774, [%rd208];
	add.s32 	%r775, %r774, %r772;
	mad.lo.s32 	%r776, %r65, 50, %r67;
	mul.wide.s32 	%rd209, %r776, 4;
	add.s64 	%rd210, %rd58, %rd209;
	ld.global.u32 	%r777, [%rd210];
	add.s32 	%r778, %r777, %r775;
	mad.lo.s32 	%r779, %r67, 50, %r69;
	mul.wide.s32 	%rd211, %r779, 4;
	add.s64 	%rd212, %rd58, %rd211;
	ld.global.u32 	%r780, [%rd212];
	add.s32 	%r781, %r780, %r778;
	mad.lo.s32 	%r782, %r69, 50, %r71;
	mul.wide.s32 	%rd213, %r782, 4;
	add.s64 	%rd214, %rd58, %rd213;
	ld.global.u32 	%r783, [%rd214];
	add.s32 	%r784, %r783, %r781;
	mad.lo.s32 	%r785, %r71, 50, %r73;
	mul.wide.s32 	%rd215, %r785, 4;
	add.s64 	%rd216, %rd58, %rd215;
	ld.global.u32 	%r786, [%rd216];
	add.s32 	%r787, %r786, %r784;
	mad.lo.s32 	%r788, %r73, 50, %r75;
	mul.wide.s32 	%rd217, %r788, 4;
	add.s64 	%rd218, %rd58, %rd217;
	ld.global.u32 	%r789, [%rd218];
	add.s32 	%r790, %r789, %r787;
	mad.lo.s32 	%r791, %r75, 50, %r77;
	mul.wide.s32 	%rd219, %r791, 4;
	add.s64 	%rd220, %rd58, %rd219;
	ld.global.u32 	%r792, [%rd220];
	add.s32 	%r793, %r792, %r790;
	mad.lo.s32 	%r794, %r77, 50, %r79;
	mul.wide.s32 	%rd221, %r794, 4;
	add.s64 	%rd222, %rd58, %rd221;
	ld.global.u32 	%r795, [%rd222];
	add.s32 	%r796, %r795, %r793;
	mad.lo.s32 	%r797, %r79, 50, %r81;
	mul.wide.s32 	%rd223, %r797, 4;
	add.s64 	%rd224, %rd58, %rd223;
	ld.global.u32 	%r798, [%rd224];
	add.s32 	%r799, %r798, %r796;
	mad.lo.s32 	%r800, %r81, 50, %r83;
	mul.wide.s32 	%rd225, %r800, 4;
	add.s64 	%rd226, %rd58, %rd225;
	ld.global.u32 	%r801, [%rd226];
	add.s32 	%r802, %r801, %r799;
	mad.lo.s32 	%r803, %r83, 50, %r85;
	mul.wide.s32 	%rd227, %r803, 4;
	add.s64 	%rd228, %rd58, %rd227;
	ld.global.u32 	%r804, [%rd228];
	add.s32 	%r805, %r804, %r802;
	mad.lo.s32 	%r806, %r85, 50, %r87;
	mul.wide.s32 	%rd229, %r806, 4;
	add.s64 	%rd230, %rd58, %rd229;
	ld.global.u32 	%r807, [%rd230];
	add.s32 	%r808, %r807, %r805;
	mad.lo.s32 	%r809, %r87, 50, %r89;
	mul.wide.s32 	%rd231, %r809, 4;
	add.s64 	%rd232, %rd58, %rd231;
	ld.global.u32 	%r810, [%rd232];
	add.s32 	%r811, %r810, %r808;
	mad.lo.s32 	%r812, %r89, 50, %r91;
	mul.wide.s32 	%rd233, %r812, 4;
	add.s64 	%rd234, %rd58, %rd233;
	ld.global.u32 	%r813, [%rd234];
	add.s32 	%r814, %r813, %r811;
	mad.lo.s32 	%r815, %r91, 50, %r93;
	mul.wide.s32 	%rd235, %r815, 4;
	add.s64 	%rd236, %rd58, %rd235;
	ld.global.u32 	%r816, [%rd236];
	add.s32 	%r817, %r816, %r814;
	mad.lo.s32 	%r818, %r93, 50, %r95;
	mul.wide.s32 	%rd237, %r818, 4;
	add.s64 	%rd238, %rd58, %rd237;
	ld.global.u32 	%r819, [%rd238];
	add.s32 	%r820, %r819, %r817;
	mad.lo.s32 	%r821, %r95, 50, %r97;
	mul.wide.s32 	%rd239, %r821, 4;
	add.s64 	%rd240, %rd58, %rd239;
	ld.global.u32 	%r822, [%rd240];
	add.s32 	%r823, %r822, %r820;
	mad.lo.s32 	%r824, %r97, 50, %r99;
	mul.wide.s32 	%rd241, %r824, 4;
	add.s64 	%rd242, %rd58, %rd241;
	ld.global.u32 	%r825, [%rd242];
	add.s32 	%r826, %r825, %r823;
	mad.lo.s32 	%r827, %r99, 50, %r101;
	mul.wide.s32 	%rd243, %r827, 4;
	add.s64 	%rd244, %rd58, %rd243;
	ld.global.u32 	%r828, [%rd244];
	add.s32 	%r829, %r828, %r826;
	mad.lo.s32 	%r830, %r101, 50, %r103;
	mul.wide.s32 	%rd245, %r830, 4;
	add.s64 	%rd246, %rd58, %rd245;
	ld.global.u32 	%r831, [%rd246];
	add.s32 	%r832, %r831, %r829;
	mad.lo.s32 	%r833, %r103, 50, %r105;
	mul.wide.s32 	%rd247, %r833, 4;
	add.s64 	%rd248, %rd58, %rd247;
	ld.global.u32 	%r834, [%rd248];
	add.s32 	%r835, %r834, %r832;
	mad.lo.s32 	%r836, %r105, 50, %r107;
	mul.wide.s32 	%rd249, %r836, 4;
	add.s64 	%rd250, %rd58, %rd249;
	ld.global.u32 	%r837, [%rd250];
	add.s32 	%r838, %r837, %r835;
	mad.lo.s32 	%r839, %r107, 50, %r109;
	mul.wide.s32 	%rd251, %r839, 4;
	add.s64 	%rd252, %rd58, %rd251;
	ld.global.u32 	%r840, [%rd252];
	add.s32 	%r841, %r840, %r838;
	mad.lo.s32 	%r842, %r109, 50, %r111;
	mul.wide.s32 	%rd253, %r842, 4;
	add.s64 	%rd254, %rd58, %rd253;
	ld.global.u32 	%r843, [%rd254];
	add.s32 	%r844, %r843, %r841;
	mad.lo.s32 	%r845, %r111, 50, %r113;
	mul.wide.s32 	%rd255, %r845, 4;
	add.s64 	%rd256, %rd58, %rd255;
	ld.global.u32 	%r846, [%rd256];
	add.s32 	%r847, %r846, %r844;
	add.s32 	%r848, %r701, %r113;
	mul.wide.s32 	%rd257, %r848, 4;
	add.s64 	%rd258, %rd58, %rd257;
	ld.global.u32 	%r849, [%rd258];
	add.s32 	%r139, %r849, %r847;
	ld.local.v2.u32 	{%r1437, %r1436}, [%rd4];
	mul.lo.s32 	%r850, %r1437, 50;
	add.s32 	%r851, %r850, %r1436;
	mul.wide.s32 	%rd259, %r851, 4;
	add.s64 	%rd260, %rd58, %rd259;
	ld.global.u32 	%r852, [%rd260];
	ld.local.v2.u32 	{%r1435, %r1434}, [%rd4+8];
	mad.lo.s32 	%r853, %r1436, 50, %r1435;
	mul.wide.s32 	%rd261, %r853, 4;
	add.s64 	%rd262, %rd58, %rd261;
	ld.global.u32 	%r854, [%rd262];
	add.s32 	%r855, %r854, %r852;
	mad.lo.s32 	%r856, %r1435, 50, %r1434;
	mul.wide.s32 	%rd263, %r856, 4;
	add.s64 	%rd264, %rd58, %rd263;
	ld.global.u32 	%r857, [%rd264];
	add.s32 	%r858, %r857, %r855;
	ld.local.v2.u32 	{%r1433, %r1432}, [%rd4+16];
	mad.lo.s32 	%r859, %r1434, 50, %r1433;
	mul.wide.s32 	%rd265, %r859, 4;
	add.s64 	%rd266, %rd58, %rd265;
	ld.global.u32 	%r860, [%rd266];
	add.s32 	%r861, %r860, %r858;
	mad.lo.s32 	%r862, %r1433, 50, %r1432;
	mul.wide.s32 	%rd267, %r862, 4;
	add.s64 	%rd268, %rd58, %rd267;
	ld.global.u32 	%r863, [%rd268];
	add.s32 	%r864, %r863, %r861;
	ld.local.v2.u32 	{%r1431, %r1430}, [%rd4+24];
	mad.lo.s32 	%r865, %r1432, 50, %r1431;
	mul.wide.s32 	%rd269, %r865, 4;
	add.s64 	%rd270, %rd58, %rd269;
	ld.global.u32 	%r866, [%rd270];
	add.s32 	%r867, %r866, %r864;
	mad.lo.s32 	%r868, %r1431, 50, %r1430;
	mul.wide.s32 	%rd271, %r868, 4;
	add.s64 	%rd272, %rd58, %rd271;
	ld.global.u32 	%r869, [%rd272];
	add.s32 	%r870, %r869, %r867;
	ld.local.v2.u32 	{%r1429, %r1428}, [%rd4+32];
	mad.lo.s32 	%r871, %r1430, 50, %r1429;
	mul.wide.s32 	%rd273, %r871, 4;
	add.s64 	%rd274, %rd58, %rd273;
	ld.global.u32 	%r872, [%rd274];
	add.s32 	%r873, %r872, %r870;
	mad.lo.s32 	%r874, %r1429, 50, %r1428;
	mul.wide.s32 	%rd275, %r874, 4;
	add.s64 	%rd276, %rd58, %rd275;
	ld.global.u32 	%r875, [%rd276];
	add.s32 	%r876, %r875, %r873;
	ld.local.v2.u32 	{%r1427, %r1426}, [%rd4+40];
	mad.lo.s32 	%r877, %r1428, 50, %r1427;
	mul.wide.s32 	%rd277, %r877, 4;
	add.s64 	%rd278, %rd58, %rd277;
	ld.global.u32 	%r878, [%rd278];
	add.s32 	%r879, %r878, %r876;
	mad.lo.s32 	%r880, %r1427, 50, %r1426;
	mul.wide.s32 	%rd279, %r880, 4;
	add.s64 	%rd280, %rd58, %rd279;
	ld.global.u32 	%r881, [%rd280];
	add.s32 	%r882, %r881, %r879;
	ld.local.v2.u32 	{%r1425, %r1424}, [%rd4+48];
	mad.lo.s32 	%r883, %r1426, 50, %r1425;
	mul.wide.s32 	%rd281, %r883, 4;
	add.s64 	%rd282, %rd58, %rd281;
	ld.global.u32 	%r884, [%rd282];
	add.s32 	%r885, %r884, %r882;
	mad.lo.s32 	%r886, %r1425, 50, %r1424;
	mul.wide.s32 	%rd283, %r886, 4;
	add.s64 	%rd284, %rd58, %rd283;
	ld.global.u32 	%r887, [%rd284];
	add.s32 	%r888, %r887, %r885;
	ld.local.v2.u32 	{%r1423, %r1422}, [%rd4+56];
	mad.lo.s32 	%r889, %r1424, 50, %r1423;
	mul.wide.s32 	%rd285, %r889, 4;
	add.s64 	%rd286, %rd58, %rd285;
	ld.global.u32 	%r890, [%rd286];
	add.s32 	%r891, %r890, %r888;
	mad.lo.s32 	%r892, %r1423, 50, %r1422;
	mul.wide.s32 	%rd287, %r892, 4;
	add.s64 	%rd288, %rd58, %rd287;
	ld.global.u32 	%r893, [%rd288];
	add.s32 	%r894, %r893, %r891;
	ld.local.v2.u32 	{%r1421, %r1420}, [%rd4+64];
	mad.lo.s32 	%r895, %r1422, 50, %r1421;
	mul.wide.s32 	%rd289, %r895, 4;
	add.s64 	%rd290, %rd58, %rd289;
	ld.global.u32 	%r896, [%rd290];
	add.s32 	%r897, %r896, %r894;
	mad.lo.s32 	%r898, %r1421, 50, %r1420;
	mul.wide.s32 	%rd291, %r898, 4;
	add.s64 	%rd292, %rd58, %rd291;
	ld.global.u32 	%r899, [%rd292];
	add.s32 	%r900, %r899, %r897;
	ld.local.v2.u32 	{%r1419, %r1418}, [%rd4+72];
	mad.lo.s32 	%r901, %r1420, 50, %r1419;
	mul.wide.s32 	%rd293, %r901, 4;
	add.s64 	%rd294, %rd58, %rd293;
	ld.global.u32 	%r902, [%rd294];
	add.s32 	%r903, %r902, %r900;
	mad.lo.s32 	%r904, %r1419, 50, %r1418;
	mul.wide.s32 	%rd295, %r904, 4;
	add.s64 	%rd296, %rd58, %rd295;
	ld.global.u32 	%r905, [%rd296];
	add.s32 	%r906, %r905, %r903;
	ld.local.v2.u32 	{%r1417, %r1416}, [%rd4+80];
	mad.lo.s32 	%r907, %r1418, 50, %r1417;
	mul.wide.s32 	%rd297, %r907, 4;
	add.s64 	%rd298, %rd58, %rd297;
	ld.global.u32 	%r908, [%rd298];
	add.s32 	%r909, %r908, %r906;
	mad.lo.s32 	%r910, %r1417, 50, %r1416;
	mul.wide.s32 	%rd299, %r910, 4;
	add.s64 	%rd300, %rd58, %rd299;
	ld.global.u32 	%r911, [%rd300];
	add.s32 	%r912, %r911, %r909;
	ld.local.v2.u32 	{%r1415, %r1414}, [%rd4+88];
	mad.lo.s32 	%r913, %r1416, 50, %r1415;
	mul.wide.s32 	%rd301, %r913, 4;
	add.s64 	%rd302, %rd58, %rd301;
	ld.global.u32 	%r914, [%rd302];
	add.s32 	%r915, %r914, %r912;
	mad.lo.s32 	%r916, %r1415, 50, %r1414;
	mul.wide.s32 	%rd303, %r916, 4;
	add.s64 	%rd304, %rd58, %rd303;
	ld.global.u32 	%r917, [%rd304];
	add.s32 	%r918, %r917, %r915;
	ld.local.v2.u32 	{%r1413, %r1412}, [%rd4+96];
	mad.lo.s32 	%r919, %r1414, 50, %r1413;
	mul.wide.s32 	%rd305, %r919, 4;
	add.s64 	%rd306, %rd58, %rd305;
	ld.global.u32 	%r920, [%rd306];
	add.s32 	%r921, %r920, %r918;
	mad.lo.s32 	%r922, %r1413, 50, %r1412;
	mul.wide.s32 	%rd307, %r922, 4;
	add.s64 	%rd308, %rd58, %rd307;
	ld.global.u32 	%r923, [%rd308];
	add.s32 	%r924, %r923, %r921;
	ld.local.v2.u32 	{%r1411, %r1410}, [%rd4+104];
	mad.lo.s32 	%r925, %r1412, 50, %r1411;
	mul.wide.s32 	%rd309, %r925, 4;
	add.s64 	%rd310, %rd58, %rd309;
	ld.global.u32 	%r926, [%rd310];
	add.s32 	%r927, %r926, %r924;
	mad.lo.s32 	%r928, %r1411, 50, %r1410;
	mul.wide.s32 	%rd311, %r928, 4;
	add.s64 	%rd312, %rd58, %rd311;
	ld.global.u32 	%r929, [%rd312];
	add.s32 	%r930, %r929, %r927;
	ld.local.v2.u32 	{%r1409, %r1408}, [%rd4+112];
	mad.lo.s32 	%r931, %r1410, 50, %r1409;
	mul.wide.s32 	%rd313, %r931, 4;
	add.s64 	%rd314, %rd58, %rd313;
	ld.global.u32 	%r932, [%rd314];
	add.s32 	%r933, %r932, %r930;
	mad.lo.s32 	%r934, %r1409, 50, %r1408;
	mul.wide.s32 	%rd315, %r934, 4;
	add.s64 	%rd316, %rd58, %rd315;
	ld.global.u32 	%r935, [%rd316];
	add.s32 	%r936, %r935, %r933;
	ld.local.v2.u32 	{%r1407, %r1406}, [%rd4+120];
	mad.lo.s32 	%r937, %r1408, 50, %r1407;
	mul.wide.s32 	%rd317, %r937, 4;
	add.s64 	%rd318, %rd58, %rd317;
	ld.global.u32 	%r938, [%rd318];
	add.s32 	%r939, %r938, %r936;
	mad.lo.s32 	%r940, %r1407, 50, %r1406;
	mul.wide.s32 	%rd319, %r940, 4;
	add.s64 	%rd320, %rd58, %rd319;
	ld.global.u32 	%r941, [%rd320];
	add.s32 	%r942, %r941, %r939;
	ld.local.v2.u32 	{%r1405, %r1404}, [%rd4+128];
	mad.lo.s32 	%r943, %r1406, 50, %r1405;
	mul.wide.s32 	%rd321, %r943, 4;
	add.s64 	%rd322, %rd58, %rd321;
	ld.global.u32 	%r944, [%rd322];
	add.s32 	%r945, %r944, %r942;
	mad.lo.s32 	%r946, %r1405, 50, %r1404;
	mul.wide.s32 	%rd323, %r946, 4;
	add.s64 	%rd324, %rd58, %rd323;
	ld.global.u32 	%r947, [%rd324];
	add.s32 	%r948, %r947, %r945;
	ld.local.v2.u32 	{%r1403, %r1402}, [%rd4+136];
	mad.lo.s32 	%r949, %r1404, 50, %r1403;
	mul.wide.s32 	%rd325, %r949, 4;
	add.s64 	%rd326, %rd58, %rd325;
	ld.global.u32 	%r950, [%rd326];
	add.s32 	%r951, %r950, %r948;
	mad.lo.s32 	%r952, %r1403, 50, %r1402;
	mul.wide.s32 	%rd327, %r952, 4;
	add.s64 	%rd328, %rd58, %rd327;
	ld.global.u32 	%r953, [%rd328];
	add.s32 	%r954, %r953, %r951;
	ld.local.v2.u32 	{%r1401, %r1400}, [%rd4+144];
	mad.lo.s32 	%r955, %r1402, 50, %r1401;
	mul.wide.s32 	%rd329, %r955, 4;
	add.s64 	%rd330, %rd58, %rd329;
	ld.global.u32 	%r956, [%rd330];
	add.s32 	%r957, %r956, %r954;
	mad.lo.s32 	%r958, %r1401, 50, %r1400;
	mul.wide.s32 	%rd331, %r958, 4;
	add.s64 	%rd332, %rd58, %rd331;
	ld.global.u32 	%r959, [%rd332];
	add.s32 	%r960, %r959, %r957;
	ld.local.v2.u32 	{%r1399, %r1398}, [%rd4+152];
	mad.lo.s32 	%r961, %r1400, 50, %r1399;
	mul.wide.s32 	%rd333, %r961, 4;
	add.s64 	%rd334, %rd58, %rd333;
	ld.global.u32 	%r962, [%rd334];
	add.s32 	%r963, %r962, %r960;
	mad.lo.s32 	%r964, %r1399, 50, %r1398;
	mul.wide.s32 	%rd335, %r964, 4;
	add.s64 	%rd336, %rd58, %rd335;
	ld.global.u32 	%r965, [%rd336];
	add.s32 	%r966, %r965, %r963;
	ld.local.v2.u32 	{%r1397, %r1396}, [%rd4+160];
	mad.lo.s32 	%r967, %r1398, 50, %r1397;
	mul.wide.s32 	%rd337, %r967, 4;
	add.s64 	%rd338, %rd58, %rd337;
	ld.global.u32 	%r968, [%rd338];
	add.s32 	%r969, %r968, %r966;
	mad.lo.s32 	%r970, %r1397, 50, %r1396;
	mul.wide.s32 	%rd339, %r970, 4;
	add.s64 	%rd340, %rd58, %rd339;
	ld.global.u32 	%r971, [%rd340];
	add.s32 	%r972, %r971, %r969;
	ld.local.v2.u32 	{%r1395, %r1394}, [%rd4+168];
	mad.lo.s32 	%r973, %r1396, 50, %r1395;
	mul.wide.s32 	%rd341, %r973, 4;
	add.s64 	%rd342, %rd58, %rd341;
	ld.global.u32 	%r974, [%rd342];
	add.s32 	%r975, %r974, %r972;
	mad.lo.s32 	%r976, %r1395, 50, %r1394;
	mul.wide.s32 	%rd343, %r976, 4;
	add.s64 	%rd344, %rd58, %rd343;
	ld.global.u32 	%r977, [%rd344];
	add.s32 	%r978, %r977, %r975;
	ld.local.v2.u32 	{%r1393, %r1392}, [%rd4+176];
	mad.lo.s32 	%r979, %r1394, 50, %r1393;
	mul.wide.s32 	%rd345, %r979, 4;
	add.s64 	%rd346, %rd58, %rd345;
	ld.global.u32 	%r980, [%rd346];
	add.s32 	%r981, %r980, %r978;
	mad.lo.s32 	%r982, %r1393, 50, %r1392;
	mul.wide.s32 	%rd347, %r982, 4;
	add.s64 	%rd348, %rd58, %rd347;
	ld.global.u32 	%r983, [%rd348];
	add.s32 	%r984, %r983, %r981;
	ld.local.v2.u32 	{%r1391, %r1390}, [%rd4+184];
	mad.lo.s32 	%r985, %r1392, 50, %r1391;
	mul.wide.s32 	%rd349, %r985, 4;
	add.s64 	%rd350, %rd58, %rd349;
	ld.global.u32 	%r986, [%rd350];
	add.s32 	%r987, %r986, %r984;
	mad.lo.s32 	%r988, %r1391, 50, %r1390;
	mul.wide.s32 	%rd351, %r988, 4;
	add.s64 	%rd352, %rd58, %rd351;
	ld.global.u32 	%r989, [%rd352];
	add.s32 	%r990, %r989, %r987;
	ld.local.v2.u32 	{%r1389, %r1388}, [%rd4+192];
	mad.lo.s32 	%r991, %r1390, 50, %r1389;
	mul.wide.s32 	%rd353, %r991, 4;
	add.s64 	%rd354, %rd58, %rd353;
	ld.global.u32 	%r992, [%rd354];
	add.s32 	%r993, %r992, %r990;
	mad.lo.s32 	%r994, %r1389, 50, %r1388;
	mul.wide.s32 	%rd355, %r994, 4;
	add.s64 	%rd356, %rd58, %rd355;
	ld.global.u32 	%r995, [%rd356];
	add.s32 	%r996, %r995, %r993;
	add.s32 	%r997, %r850, %r1388;
	mul.wide.s32 	%rd357, %r997, 4;
	add.s64 	%rd358, %rd58, %rd357;
	ld.global.u32 	%r998, [%rd358];
	add.s32 	%r1438, %r998, %r996;
	ld.local.v2.u32 	{%r193, %r194}, [%rd5];
	mul.lo.s32 	%r999, %r193, 50;
	add.s32 	%r1000, %r999, %r194;
	mul.wide.s32 	%rd359, %r1000, 4;
	add.s64 	%rd360, %rd58, %rd359;
	ld.global.u32 	%r1001, [%rd360];
	ld.local.v2.u32 	{%r197, %r198}, [%rd5+8];
	mad.lo.s32 	%r1002, %r194, 50, %r197;
	mul.wide.s32 	%rd361, %r1002, 4;
	add.s64 	%rd362, %rd58, %rd361;
	ld.global.u32 	%r1003, [%rd362];
	add.s32 	%r1004, %r1003, %r1001;
	mad.lo.s32 	%r1005, %r197, 50, %r198;
	mul.wide.s32 	%rd363, %r1005, 4;
	add.s64 	%rd364, %rd58, %rd363;
	ld.global.u32 	%r1006, [%rd364];
	add.s32 	%r1007, %r1006, %r1004;
	ld.local.v2.u32 	{%r201, %r202}, [%rd5+16];
	mad.lo.s32 	%r1008, %r198, 50, %r201;
	mul.wide.s32 	%rd365, %r1008, 4;
	add.s64 	%rd366, %rd58, %rd365;
	ld.global.u32 	%r1009, [%rd366];
	add.s32 	%r1010, %r1009, %r1007;
	mad.lo.s32 	%r1011, %r201, 50, %r202;
	mul.wide.s32 	%rd367, %r1011, 4;
	add.s64 	%rd368, %rd58, %rd367;
	ld.global.u32 	%r1012, [%rd368];
	add.s32 	%r1013, %r1012, %r1010;
	ld.local.v2.u32 	{%r205, %r206}, [%rd5+24];
	mad.lo.s32 	%r1014, %r202, 50, %r205;
	mul.wide.s32 	%rd369, %r1014, 4;
	add.s64 	%rd370, %rd58, %rd369;
	ld.global.u32 	%r1015, [%rd370];
	add.s32 	%r1016, %r1015, %r1013;
	mad.lo.s32 	%r1017, %r205, 50, %r206;
	mul.wide.s32 	%rd371, %r1017, 4;
	add.s64 	%rd372, %rd58, %rd371;
	ld.global.u32 	%r1018, [%rd372];
	add.s32 	%r1019, %r1018, %r1016;
	ld.local.v2.u32 	{%r209, %r210}, [%rd5+32];
	mad.lo.s32 	%r1020, %r206, 50, %r209;
	mul.wide.s32 	%rd373, %r1020, 4;
	add.s64 	%rd374, %rd58, %rd373;
	ld.global.u32 	%r1021, [%rd374];
	add.s32 	%r1022, %r1021, %r1019;
	mad.lo.s32 	%r1023, %r209, 50, %r210;
	mul.wide.s32 	%rd375, %r1023, 4;
	add.s64 	%rd376, %rd58, %rd375;
	ld.global.u32 	%r1024, [%rd376];
	add.s32 	%r1025, %r1024, %r1022;
	ld.local.v2.u32 	{%r213, %r214}, [%rd5+40];
	mad.lo.s32 	%r1026, %r210, 50, %r213;
	mul.wide.s32 	%rd377, %r1026, 4;
	add.s64 	%rd378, %rd58, %rd377;
	ld.global.u32 	%r1027, [%rd378];
	add.s32 	%r1028, %r1027, %r1025;
	mad.lo.s32 	%r1029, %r213, 50, %r214;
	mul.wide.s32 	%rd379, %r1029, 4;
	add.s64 	%rd380, %rd58, %rd379;
	ld.global.u32 	%r1030, [%rd380];
	add.s32 	%r1031, %r1030, %r1028;
	ld.local.v2.u32 	{%r217, %r218}, [%rd5+48];
	mad.lo.s32 	%r1032, %r214, 50, %r217;
	mul.wide.s32 	%rd381, %r1032, 4;
	add.s64 	%rd382, %rd58, %rd381;
	ld.global.u32 	%r1033, [%rd382];
	add.s32 	%r1034, %r1033, %r1031;
	mad.lo.s32 	%r1035, %r217, 50, %r218;
	mul.wide.s32 	%rd383, %r1035, 4;
	add.s64 	%rd384, %rd58, %rd383;
	ld.global.u32 	%r1036, [%rd384];
	add.s32 	%r1037, %r1036, %r1034;
	ld.local.v2.u32 	{%r221, %r222}, [%rd5+56];
	mad.lo.s32 	%r1038, %r218, 50, %r221;
	mul.wide.s32 	%rd385, %r1038, 4;
	add.s64 	%rd386, %rd58, %rd385;
	ld.global.u32 	%r1039, [%rd386];
	add.s32 	%r1040, %r1039, %r1037;
	mad.lo.s32 	%r1041, %r221, 50, %r222;
	mul.wide.s32 	%rd387, %r1041, 4;
	add.s64 	%rd388, %rd58, %rd387;
	ld.global.u32 	%r1042, [%rd388];
	add.s32 	%r1043, %r1042, %r1040;
	ld.local.v2.u32 	{%r225, %r226}, [%rd5+64];
	mad.lo.s32 	%r1044, %r222, 50, %r225;
	mul.wide.s32 	%rd389, %r1044, 4;
	add.s64 	%rd390, %rd58, %rd389;
	ld.global.u32 	%r1045, [%rd390];
	add.s32 	%r1046, %r1045, %r1043;
	mad.lo.s32 	%r1047, %r225, 50, %r226;
	mul.wide.s32 	%rd391, %r1047, 4;
	add.s64 	%rd392, %rd58, %rd391;
	ld.global.u32 	%r1048, [%rd392];
	add.s32 	%r1049, %r1048, %r1046;
	ld.local.v2.u32 	{%r229, %r230}, [%rd5+72];
	mad.lo.s32 	%r1050, %r226, 50, %r229;
	mul.wide.s32 	%rd393, %r1050, 4;
	add.s64 	%rd394, %rd58, %rd393;
	ld.global.u32 	%r1051, [%rd394];
	add.s32 	%r1052, %r1051, %r1049;
	mad.lo.s32 	%r1053, %r229, 50, %r230;
	mul.wide.s32 	%rd395, %r1053, 4;
	add.s64 	%rd396, %rd58, %rd395;
	ld.global.u32 	%r1054, [%rd396];
	add.s32 	%r1055, %r1054, %r1052;
	ld.local.v2.u32 	{%r233, %r234}, [%rd5+80];
	mad.lo.s32 	%r1056, %r230, 50, %r233;
	mul.wide.s32 	%rd397, %r1056, 4;
	add.s64 	%rd398, %rd58, %rd397;
	ld.global.u32 	%r1057, [%rd398];
	add.s32 	%r1058, %r1057, %r1055;
	mad.lo.s32 	%r1059, %r233, 50, %r234;
	mul.wide.s32 	%rd399, %r1059, 4;
	add.s64 	%rd400, %rd58, %rd399;
	ld.global.u32 	%r1060, [%rd400];
	add.s32 	%r1061, %r1060, %r1058;
	ld.local.v2.u32 	{%r237, %r238}, [%rd5+88];
	mad.lo.s32 	%r1062, %r234, 50, %r237;
	mul.wide.s32 	%rd401, %r1062, 4;
	add.s64 	%rd402, %rd58, %rd401;
	ld.global.u32 	%r1063, [%rd402];
	add.s32 	%r1064, %r1063, %r1061;
	mad.lo.s32 	%r1065, %r237, 50, %r238;
	mul.wide.s32 	%rd403, %r1065, 4;
	add.s64 	%rd404, %rd58, %rd403;
	ld.global.u32 	%r1066, [%rd404];
	add.s32 	%r1067, %r1066, %r1064;
	ld.local.v2.u32 	{%r241, %r242}, [%rd5+96];
	mad.lo.s32 	%r1068, %r238, 50, %r241;
	mul.wide.s32 	%rd405, %r1068, 4;
	add.s64 	%rd406, %rd58, %rd405;
	ld.global.u32 	%r1069, [%rd406];
	add.s32 	%r1070, %r1069, %r1067;
	mad.lo.s32 	%r1071, %r241, 50, %r242;
	mul.wide.s32 	%rd407, %r1071, 4;
	add.s64 	%rd408, %rd58, %rd407;
	ld.global.u32 	%r1072, [%rd408];
	add.s32 	%r1073, %r1072, %r1070;
	ld.local.v2.u32 	{%r245, %r246}, [%rd5+104];
	mad.lo.s32 	%r1074, %r242, 50, %r245;
	mul.wide.s32 	%rd409, %r1074, 4;
	add.s64 	%rd410, %rd58, %rd409;
	ld.global.u32 	%r1075, [%rd410];
	add.s32 	%r1076, %r1075, %r1073;
	mad.lo.s32 	%r1077, %r245, 50, %r246;
	mul.wide.s32 	%rd411, %r1077, 4;
	add.s64 	%rd412, %rd58, %rd411;
	ld.global.u32 	%r1078, [%rd412];
	add.s32 	%r1079, %r1078, %r1076;
	ld.local.v2.u32 	{%r249, %r250}, [%rd5+112];
	mad.lo.s32 	%r1080, %r246, 50, %r249;
	mul.wide.s32 	%rd413, %r1080, 4;
	add.s64 	%rd414, %rd58, %rd413;
	ld.global.u32 	%r1081, [%rd414];
	add.s32 	%r1082, %r1081, %r1079;
	mad.lo.s32 	%r1083, %r249, 50, %r250;
	mul.wide.s32 	%rd415, %r1083, 4;
	add.s64 	%rd416, %rd58, %rd415;
	ld.global.u32 	%r1084, [%rd416];
	add.s32 	%r1085, %r1084, %r1082;
	ld.local.v2.u32 	{%r253, %r254}, [%rd5+120];
	mad.lo.s32 	%r1086, %r250, 50, %r253;
	mul.wide.s32 	%rd417, %r1086, 4;
	add.s64 	%rd418, %rd58, %rd417;
	ld.global.u32 	%r1087, [%rd418];
	add.s32 	%r1088, %r1087, %r1085;
	mad.lo.s32 	%r1089, %r253, 50, %r254;
	mul.wide.s32 	%rd419, %r1089, 4;
	add.s64 	%rd420, %rd58, %rd419;
	ld.global.u32 	%r1090, [%rd420];
	add.s32 	%r1091, %r1090, %r1088;
	ld.local.v2.u32 	{%r257, %r258}, [%rd5+128];
	mad.lo.s32 	%r1092, %r254, 50, %r257;
	mul.wide.s32 	%rd421, %r1092, 4;
	add.s64 	%rd422, %rd58, %rd421;
	ld.global.u32 	%r1093, [%rd422];
	add.s32 	%r1094, %r1093, %r1091;
	mad.lo.s32 	%r1095, %r257, 50, %r258;
	mul.wide.s32 	%rd423, %r1095, 4;
	add.s64 	%rd424, %rd58, %rd423;
	ld.global.u32 	%r1096, [%rd424];
	add.s32 	%r1097, %r1096, %r1094;
	ld.local.v2.u32 	{%r261, %r262}, [%rd5+136];
	mad.lo.s32 	%r1098, %r258, 50, %r261;
	mul.wide.s32 	%rd425, %r1098, 4;
	add.s64 	%rd426, %rd58, %rd425;
	ld.global.u32 	%r1099, [%rd426];
	add.s32 	%r1100, %r1099, %r1097;
	mad.lo.s32 	%r1101, %r261, 50, %r262;
	mul.wide.s32 	%rd427, %r1101, 4;
	add.s64 	%rd428, %rd58, %rd427;
	ld.global.u32 	%r1102, [%rd428];
	add.s32 	%r1103, %r1102, %r1100;
	ld.local.v2.u32 	{%r265, %r266}, [%rd5+144];
	mad.lo.s32 	%r1104, %r262, 50, %r265;
	mul.wide.s32 	%rd429, %r1104, 4;
	add.s64 	%rd430, %rd58, %rd429;
	ld.global.u32 	%r1105, [%rd430];
	add.s32 	%r1106, %r1105, %r1103;
	mad.lo.s32 	%r1107, %r265, 50, %r266;
	mul.wide.s32 	%rd431, %r1107, 4;
	add.s64 	%rd432, %rd58, %rd431;
	ld.global.u32 	%r1108, [%rd432];
	add.s32 	%r1109, %r1108, %r1106;
	ld.local.v2.u32 	{%r269, %r270}, [%rd5+152];
	mad.lo.s32 	%r1110, %r266, 50, %r269;
	mul.wide.s32 	%rd433, %r1110, 4;
	add.s64 	%rd434, %rd58, %rd433;
	ld.global.u32 	%r1111, [%rd434];
	add.s32 	%r1112, %r1111, %r1109;
	mad.lo.s32 	%r1113, %r269, 50, %r270;
	mul.wide.s32 	%rd435, %r1113, 4;
	add.s64 	%rd436, %rd58, %rd435;
	ld.global.u32 	%r1114, [%rd436];
	add.s32 	%r1115, %r1114, %r1112;
	ld.local.v2.u32 	{%r273, %r274}, [%rd5+160];
	mad.lo.s32 	%r1116, %r270, 50, %r273;
	mul.wide.s32 	%rd437, %r1116, 4;
	add.s64 	%rd438, %rd58, %rd437;
	ld.global.u32 	%r1117, [%rd438];
	add.s32 	%r1118, %r1117, %r1115;
	mad.lo.s32 	%r1119, %r273, 50, %r274;
	mul.wide.s32 	%rd439, %r1119, 4;
	add.s64 	%rd440, %rd58, %rd439;
	ld.global.u32 	%r1120, [%rd440];
	add.s32 	%r1121, %r1120, %r1118;
	ld.local.v2.u32 	{%r277, %r278}, [%rd5+168];
	mad.lo.s32 	%r1122, %r274, 50, %r277;
	mul.wide.s32 	%rd441, %r1122, 4;
	add.s64 	%rd442, %rd58, %rd441;
	ld.global.u32 	%r1123, [%rd442];
	add.s32 	%r1124, %r1123, %r1121;
	mad.lo.s32 	%r1125, %r277, 50, %r278;
	mul.wide.s32 	%rd443, %r1125, 4;
	add.s64 	%rd444, %rd58, %rd443;
	ld.global.u32 	%r1126, [%rd444];
	add.s32 	%r1127, %r1126, %r1124;
	ld.local.v2.u32 	{%r281, %r282}, [%rd5+176];
	mad.lo.s32 	%r1128, %r278, 50, %r281;
	mul.wide.s32 	%rd445, %r1128, 4;
	add.s64 	%rd446, %rd58, %rd445;
	ld.global.u32 	%r1129, [%rd446];
	add.s32 	%r1130, %r1129, %r1127;
	mad.lo.s32 	%r1131, %r281, 50, %r282;
	mul.wide.s32 	%rd447, %r1131, 4;
	add.s64 	%rd448, %rd58, %rd447;
	ld.global.u32 	%r1132, [%rd448];
	add.s32 	%r1133, %r1132, %r1130;
	ld.local.v2.u32 	{%r285, %r286}, [%rd5+184];
	mad.lo.s32 	%r1134, %r282, 50, %r285;
	mul.wide.s32 	%rd449, %r1134, 4;
	add.s64 	%rd450, %rd58, %rd449;
	ld.global.u32 	%r1135, [%rd450];
	add.s32 	%r1136, %r1135, %r1133;
	mad.lo.s32 	%r1137, %r285, 50, %r286;
	mul.wide.s32 	%rd451, %r1137, 4;
	add.s64 	%rd452, %rd58, %rd451;
	ld.global.u32 	%r1138, [%rd452];
	add.s32 	%r1139, %r1138, %r1136;
	ld.local.v2.u32 	{%r289, %r290}, [%rd5+192];
	mad.lo.s32 	%r1140, %r286, 50, %r289;
	mul.wide.s32 	%rd453, %r1140, 4;
	add.s64 	%rd454, %rd58, %rd453;
	ld.global.u32 	%r1141, [%rd454];
	add.s32 	%r1142, %r1141, %r1139;
	mad.lo.s32 	%r1143, %r289, 50, %r290;
	mul.wide.s32 	%rd455, %r1143, 4;
	add.s64 	%rd456, %rd58, %rd455;
	ld.global.u32 	%r1144, [%rd456];
	add.s32 	%r1145, %r1144, %r1142;
	add.s32 	%r1146, %r999, %r290;
	mul.wide.s32 	%rd457, %r1146, 4;
	add.s64 	%rd458, %rd58, %rd457;
	ld.global.u32 	%r1147, [%rd458];
	add.s32 	%r291, %r1147, %r1145;
	setp.lt.s32 	%p14, %r1438, %r291;
	@%p14 bra 	$L__BB0_25;
	st.local.v2.u32 	[%rd4], {%r193, %r194};
	st.local.v2.u32 	[%rd4+8], {%r197, %r198};
	st.local.v2.u32 	[%rd4+16], {%r201, %r202};
	st.local.v2.u32 	[%rd4+24], {%r205, %r206};
	st.local.v2.u32 	[%rd4+32], {%r209, %r210};
	st.local.v2.u32 	[%rd4+40], {%r213, %r214};
	st.local.v2.u32 	[%rd4+48], {%r217, %r218};
	st.local.v2.u32 	[%rd4+56], {%r221, %r222};
	st.local.v2.u32 	[%rd4+64], {%r225, %r226};
	st.local.v2.u32 	[%rd4+72], {%r229, %r230};
	st.local.v2.u32 	[%rd4+80], {%r233, %r234};
	st.local.v2.u32 	[%rd4+88], {%r237, %r238};
	st.local.v2.u32 	[%rd4+96], {%r241, %r242};
	st.local.v2.u32 	[%rd4+104], {%r245, %r246};
	st.local.v2.u32 	[%rd4+112], {%r249, %r250};
	st.local.v2.u32 	[%rd4+120], {%r253, %r254};
	st.local.v2.u32 	[%rd4+128], {%r257, %r258};
	st.local.v2.u32 	[%rd4+136], {%r261, %r262};
	st.local.v2.u32 	[%rd4+144], {%r265, %r266};
	st.local.v2.u32 	[%rd4+152], {%r269, %r270};
	st.local.v2.u32 	[%rd4+160], {%r273, %r274};
	st.local.v2.u32 	[%rd4+168], {%r277, %r278};
	st.local.v2.u32 	[%rd4+176], {%r281, %r282};
	st.local.v2.u32 	[%rd4+184], {%r285, %r286};
	st.local.v2.u32 	[%rd4+192], {%r289, %r290};
	mov.u32 	%r1388, %r290;
	mov.u32 	%r1389, %r289;
	mov.u32 	%r1390, %r286;
	mov.u32 	%r1391, %r285;
	mov.u32 	%r1392, %r282;
	mov.u32 	%r1393, %r281;
	mov.u32 	%r1394, %r278;
	mov.u32 	%r1395, %r277;
	mov.u32 	%r1396, %r274;
	mov.u32 	%r1397, %r273;
	mov.u32 	%r1398, %r270;
	mov.u32 	%r1399, %r269;
	mov.u32 	%r1400, %r266;
	mov.u32 	%r1401, %r265;
	mov.u32 	%r1402, %r262;
	mov.u32 	%r1403, %r261;
	mov.u32 	%r1404, %r258;
	mov.u32 	%r1405, %r257;
	mov.u32 	%r1406, %r254;
	mov.u32 	%r1407, %r253;
	mov.u32 	%r1408, %r250;
	mov.u32 	%r1409, %r249;
	mov.u32 	%r1410, %r246;
	mov.u32 	%r1411, %r245;
	mov.u32 	%r1412, %r242;
	mov.u32 	%r1413, %r241;
	mov.u32 	%r1414, %r238;
	mov.u32 	%r1415, %r237;
	mov.u32 	%r1416, %r234;
	mov.u32 	%r1417, %r233;
	mov.u32 	%r1418, %r230;
	mov.u32 	%r1419, %r229;
	mov.u32 	%r1420, %r226;
	mov.u32 	%r1421, %r225;
	mov.u32 	%r1422, %r222;
	mov.u32 	%r1423, %r221;
	mov.u32 	%r1424, %r218;
	mov.u32 	%r1425, %r217;
	mov.u32 	%r1426, %r214;
	mov.u32 	%r1427, %r213;
	mov.u32 	%r1428, %r210;
	mov.u32 	%r1429, %r209;
	mov.u32 	%r1430, %r206;
	mov.u32 	%r1431, %r205;
	mov.u32 	%r1432, %r202;
	mov.u32 	%r1433, %r201;
	mov.u32 	%r1434, %r198;
	mov.u32 	%r1435, %r197;
	mov.u32 	%r1436, %r194;
	mov.u32 	%r1437, %r193;
	mov.u32 	%r1438, %r291;
$L__BB0_25:
	ld.param.f64 	%fd3, [_Z5crossPiS_S_S_S_S_S_d_param_7];
	ld.param.u64 	%rd590, [_Z5crossPiS_S_S_S_S_S_d_param_4];
	mov.u32 	%r1148, %ctaid.x;
	mov.u32 	%r1149, %ntid.x;
	mov.u32 	%r1150, %tid.x;
	mad.lo.s32 	%r1151, %r1148, %r1149, %r1150;
	cvta.to.global.u64 	%rd459, %rd590;
	mul.wide.s32 	%rd460, %r1151, 4;
	add.s64 	%rd461, %rd459, %rd460;
	ld.global.u32 	%r1152, [%rd461];
	cvt.rn.f64.s32 	%fd2, %r1152;
	setp.leu.f64 	%p15, %fd3, %fd2;
	@%p15 bra 	$L__BB0_28;
	ld.param.u64 	%rd592, [_Z5crossPiS_S_S_S_S_S_d_param_6];
	ld.param.u64 	%rd591, [_Z5crossPiS_S_S_S_S_S_d_param_5];
	ld.param.u64 	%rd589, [_Z5crossPiS_S_S_S_S_S_d_param_3];
	mov.u32 	%r1153, %ctaid.x;
	mov.u32 	%r1154, %ntid.x;
	mov.u32 	%r1155, %tid.x;
	mad.lo.s32 	%r1156, %r1153, %r1154, %r1155;
	st.local.v2.u32 	[%rd5], {%r1437, %r1436};
	st.local.v2.u32 	[%rd5+8], {%r1435, %r1434};
	st.local.v2.u32 	[%rd5+16], {%r1433, %r1432};
	st.local.v2.u32 	[%rd5+24], {%r1431, %r1430};
	st.local.v2.u32 	[%rd5+32], {%r1429, %r1428};
	st.local.v2.u32 	[%rd5+40], {%r1427, %r1426};
	st.local.v2.u32 	[%rd5+48], {%r1425, %r1424};
	st.local.v2.u32 	[%rd5+56], {%r1423, %r1422};
	st.local.v2.u32 	[%rd5+64], {%r1421, %r1420};
	st.local.v2.u32 	[%rd5+72], {%r1419, %r1418};
	st.local.v2.u32 	[%rd5+80], {%r1417, %r1416};
	st.local.v2.u32 	[%rd5+88], {%r1415, %r1414};
	st.local.v2.u32 	[%rd5+96], {%r1413, %r1412};
	st.local.v2.u32 	[%rd5+104], {%r1411, %r1410};
	st.local.v2.u32 	[%rd5+112], {%r1409, %r1408};
	st.local.v2.u32 	[%rd5+120], {%r1407, %r1406};
	st.local.v2.u32 	[%rd5+128], {%r1405, %r1404};
	st.local.v2.u32 	[%rd5+136], {%r1403, %r1402};
	st.local.v2.u32 	[%rd5+144], {%r1401, %r1400};
	st.local.v2.u32 	[%rd5+152], {%r1399, %r1398};
	st.local.v2.u32 	[%rd5+160], {%r1397, %r1396};
	st.local.v2.u32 	[%rd5+168], {%r1395, %r1394};
	st.local.v2.u32 	[%rd5+176], {%r1393, %r1392};
	st.local.v2.u32 	[%rd5+184], {%r1391, %r1390};
	st.local.v2.u32 	[%rd5+192], {%r1389, %r1388};
	cvta.to.global.u64 	%rd462, %rd592;
	mul.wide.s32 	%rd463, %r1156, 4;
	add.s64 	%rd464, %rd462, %rd463;
	ld.global.u32 	%r1157, [%rd464];
	mul.wide.s32 	%rd465, %r1157, 4;
	add.s64 	%rd466, %rd4, %rd465;
	ld.local.u32 	%r1158, [%rd466];
	cvta.to.global.u64 	%rd467, %rd591;
	add.s64 	%rd468, %rd467, %rd463;
	ld.global.u32 	%r1159, [%rd468];
	mul.wide.s32 	%rd469, %r1159, 4;
	add.s64 	%rd470, %rd5, %rd469;
	st.local.u32 	[%rd470], %r1158;
	add.s64 	%rd471, %rd4, %rd469;
	ld.local.u32 	%r1160, [%rd471];
	add.s64 	%rd472, %rd5, %rd465;
	st.local.u32 	[%rd472], %r1160;
	ld.local.v2.u32 	{%r345, %r346}, [%rd5];
	mul.lo.s32 	%r1161, %r345, 50;
	add.s32 	%r1162, %r1161, %r346;
	cvta.to.global.u64 	%rd473, %rd589;
	mul.wide.s32 	%rd474, %r1162, 4;
	add.s64 	%rd475, %rd473, %rd474;
	ld.global.u32 	%r1163, [%rd475];
	ld.local.v2.u32 	{%r349, %r350}, [%rd5+8];
	mad.lo.s32 	%r1164, %r346, 50, %r349;
	mul.wide.s32 	%rd476, %r1164, 4;
	add.s64 	%rd477, %rd473, %rd476;
	ld.global.u32 	%r1165, [%rd477];
	add.s32 	%r1166, %r1165, %r1163;
	mad.lo.s32 	%r1167, %r349, 50, %r350;
	mul.wide.s32 	%rd478, %r1167, 4;
	add.s64 	%rd479, %rd473, %rd478;
	ld.global.u32 	%r1168, [%rd479];
	add.s32 	%r1169, %r1168, %r1166;
	ld.local.v2.u32 	{%r353, %r354}, [%rd5+16];
	mad.lo.s32 	%r1170, %r350, 50, %r353;
	mul.wide.s32 	%rd480, %r1170, 4;
	add.s64 	%rd481, %rd473, %rd480;
	ld.global.u32 	%r1171, [%rd481];
	add.s32 	%r1172, %r1171, %r1169;
	mad.lo.s32 	%r1173, %r353, 50, %r354;
	mul.wide.s32 	%rd482, %r1173, 4;
	add.s64 	%rd483, %rd473, %rd482;
	ld.global.u32 	%r1174, [%rd483];
	add.s32 	%r1175, %r1174, %r1172;
	ld.local.v2.u32 	{%r357, %r358}, [%rd5+24];
	mad.lo.s32 	%r1176, %r354, 50, %r357;
	mul.wide.s32 	%rd484, %r1176, 4;
	add.s64 	%rd485, %rd473, %rd484;
	ld.global.u32 	%r1177, [%rd485];
	add.s32 	%r1178, %r1177, %r1175;
	mad.lo.s32 	%r1179, %r357, 50, %r358;
	mul.wide.s32 	%rd486, %r1179, 4;
	add.s64 	%rd487, %rd473, %rd486;
	ld.global.u32 	%r1180, [%rd487];
	add.s32 	%r1181, %r1180, %r1178;
	ld.local.v2.u32 	{%r361, %r362}, [%rd5+32];
	mad.lo.s32 	%r1182, %r358, 50, %r361;
	mul.wide.s32 	%rd488, %r1182, 4;
	add.s64 	%rd489, %rd473, %rd488;
	ld.global.u32 	%r1183, [%rd489];
	add.s32 	%r1184, %r1183, %r1181;
	mad.lo.s32 	%r1185, %r361, 50, %r362;
	mul.wide.s32 	%rd490, %r1185, 4;
	add.s64 	%rd491, %rd473, %rd490;
	ld.global.u32 	%r1186, [%rd491];
	add.s32 	%r1187, %r1186, %r1184;
	ld.local.v2.u32 	{%r365, %r366}, [%rd5+40];
	mad.lo.s32 	%r1188, %r362, 50, %r365;
	mul.wide.s32 	%rd492, %r1188, 4;
	add.s64 	%rd493, %rd473, %rd492;
	ld.global.u32 	%r1189, [%rd493];
	add.s32 	%r1190, %r1189, %r1187;
	mad.lo.s32 	%r1191, %r365, 50, %r366;
	mul.wide.s32 	%rd494, %r1191, 4;
	add.s64 	%rd495, %rd473, %rd494;
	ld.global.u32 	%r1192, [%rd495];
	add.s32 	%r1193, %r1192, %r1190;
	ld.local.v2.u32 	{%r369, %r370}, [%rd5+48];
	mad.lo.s32 	%r1194, %r366, 50, %r369;
	mul.wide.s32 	%rd496, %r1194, 4;
	add.s64 	%rd497, %rd473, %rd496;
	ld.global.u32 	%r1195, [%rd497];
	add.s32 	%r1196, %r1195, %r1193;
	mad.lo.s32 	%r1197, %r369, 50, %r370;
	mul.wide.s32 	%rd498, %r1197, 4;
	add.s64 	%rd499, %rd473, %rd498;
	ld.global.u32 	%r1198, [%rd499];
	add.s32 	%r1199, %r1198, %r1196;
	ld.local.v2.u32 	{%r373, %r374}, [%rd5+56];
	mad.lo.s32 	%r1200, %r370, 50, %r373;
	mul.wide.s32 	%rd500, %r1200, 4;
	add.s64 	%rd501, %rd473, %rd500;
	ld.global.u32 	%r1201, [%rd501];
	add.s32 	%r1202, %r1201, %r1199;
	mad.lo.s32 	%r1203, %r373, 50, %r374;
	mul.wide.s32 	%rd502, %r1203, 4;
	add.s64 	%rd503, %rd473, %rd502;
	ld.global.u32 	%r1204, [%rd503];
	add.s32 	%r1205, %r1204, %r1202;
	ld.local.v2.u32 	{%r377, %r378}, [%rd5+64];
	mad.lo.s32 	%r1206, %r374, 50, %r377;
	mul.wide.s32 	%rd504, %r1206, 4;
	add.s64 	%rd505, %rd473, %rd504;
	ld.global.u32 	%r1207, [%rd505];
	add.s32 	%r1208, %r1207, %r1205;
	mad.lo.s32 	%r1209, %r377, 50, %r378;
	mul.wide.s32 	%rd506, %r1209, 4;
	add.s64 	%rd507, %rd473, %rd506;
	ld.global.u32 	%r1210, [%rd507];
	add.s32 	%r1211, %r1210, %r1208;
	ld.local.v2.u32 	{%r381, %r382}, [%rd5+72];
	mad.lo.s32 	%r1212, %r378, 50, %r381;
	mul.wide.s32 	%rd508, %r1212, 4;
	add.s64 	%rd509, %rd473, %rd508;
	ld.global.u32 	%r1213, [%rd509];
	add.s32 	%r1214, %r1213, %r1211;
	mad.lo.s32 	%r1215, %r381, 50, %r382;
	mul.wide.s32 	%rd510, %r1215, 4;
	add.s64 	%rd511, %rd473, %rd510;
	ld.global.u32 	%r1216, [%rd511];
	add.s32 	%r1217, %r1216, %r1214;
	ld.local.v2.u32 	{%r385, %r386}, [%rd5+80];
	mad.lo.s32 	%r1218, %r382, 50, %r385;
	mul.wide.s32 	%rd512, %r1218, 4;
	add.s64 	%rd513, %rd473, %rd512;
	ld.global.u32 	%r1219, [%rd513];
	add.s32 	%r1220, %r1219, %r1217;
	mad.lo.s32 	%r1221, %r385, 50, %r386;
	mul.wide.s32 	%rd514, %r1221, 4;
	add.s64 	%rd515, %rd473, %rd514;
	ld.global.u32 	%r1222, [%rd515];
	add.s32 	%r1223, %r1222, %r1220;
	ld.local.v2.u32 	{%r389, %r390}, [%rd5+88];
	mad.lo.s32 	%r1224, %r386, 50, %r389;
	mul.wide.s32 	%rd516, %r1224, 4;
	add.s64 	%rd517, %rd473, %rd516;
	ld.global.u32 	%r1225, [%rd517];
	add.s32 	%r1226, %r1225, %r1223;
	mad.lo.s32 	%r1227, %r389, 50, %r390;
	mul.wide.s32 	%rd518, %r1227, 4;
	add.s64 	%rd519, %rd473, %rd518;
	ld.global.u32 	%r1228, [%rd519];
	add.s32 	%r1229, %r1228, %r1226;
	ld.local.v2.u32 	{%r393, %r394}, [%rd5+96];
	mad.lo.s32 	%r1230, %r390, 50, %r393;
	mul.wide.s32 	%rd520, %r1230, 4;
	add.s64 	%rd521, %rd473, %rd520;
	ld.global.u32 	%r1231, [%rd521];
	add.s32 	%r1232, %r1231, %r1229;
	mad.lo.s32 	%r1233, %r393, 50, %r394;
	mul.wide.s32 	%rd522, %r1233, 4;
	add.s64 	%rd523, %rd473, %rd522;
	ld.global.u32 	%r1234, [%rd523];
	add.s32 	%r1235, %r1234, %r1232;
	ld.local.v2.u32 	{%r397, %r398}, [%rd5+104];
	mad.lo.s32 	%r1236, %r394, 50, %r397;
	mul.wide.s32 	%rd524, %r1236, 4;
	add.s64 	%rd525, %rd473, %rd524;
	ld.global.u32 	%r1237, [%rd525];
	add.s32 	%r1238, %r1237, %r1235;
	mad.lo.s32 	%r1239, %r397, 50, %r398;
	mul.wide.s32 	%rd526, %r1239, 4;
	add.s64 	%rd527, %rd473, %rd526;
	ld.global.u32 	%r1240, [%rd527];
	add.s32 	%r1241, %r1240, %r1238;
	ld.local.v2.u32 	{%r401, %r402}, [%rd5+112];
	mad.lo.s32 	%r1242, %r398, 50, %r401;
	mul.wide.s32 	%rd528, %r1242, 4;
	add.s64 	%rd529, %rd473, %rd528;
	ld.global.u32 	%r1243, [%rd529];
	add.s32 	%r1244, %r1243, %r1241;
	mad.lo.s32 	%r1245, %r401, 50, %r402;
	mul.wide.s32 	%rd530, %r1245, 4;
	add.s64 	%rd531, %rd473, %rd530;
	ld.global.u32 	%r1246, [%rd531];
	add.s32 	%r1247, %r1246, %r1244;
	ld.local.v2.u32 	{%r405, %r406}, [%rd5+120];
	mad.lo.s32 	%r1248, %r402, 50, %r405;
	mul.wide.s32 	%rd532, %r1248, 4;
	add.s64 	%rd533, %rd473, %rd532;
	ld.global.u32 	%r1249, [%rd533];
	add.s32 	%r1250, %r1249, %r1247;
	mad.lo.s32 	%r1251, %r405, 50, %r406;
	mul.wide.s32 	%rd534, %r1251, 4;
	add.s64 	%rd535, %rd473, %rd534;
	ld.global.u32 	%r1252, [%rd535];
	add.s32 	%r1253, %r1252, %r1250;
	ld.local.v2.u32 	{%r409, %r410}, [%rd5+128];
	mad.lo.s32 	%r1254, %r406, 50, %r409;
	mul.wide.s32 	%rd536, %r1254, 4;
	add.s64 	%rd537, %rd473, %rd536;
	ld.global.u32 	%r1255, [%rd537];
	add.s32 	%r1256, %r1255, %r1253;
	mad.lo.s32 	%r1257, %r409, 50, %r410;
	mul.wide.s32 	%rd538, %r1257, 4;
	add.s64 	%rd539, %rd473, %rd538;
	ld.global.u32 	%r1258, [%rd539];
	add.s32 	%r1259, %r1258, %r1256;
	ld.local.v2.u32 	{%r413, %r414}, [%rd5+136];
	mad.lo.s32 	%r1260, %r410, 50, %r413;
	mul.wide.s32 	%rd540, %r1260, 4;
	add.s64 	%rd541, %rd473, %rd540;
	ld.global.u32 	%r1261, [%rd541];
	add.s32 	%r1262, %r1261, %r1259;
	mad.lo.s32 	%r1263, %r413, 50, %r414;
	mul.wide.s32 	%rd542, %r1263, 4;
	add.s64 	%rd543, %rd473, %rd542;
	ld.global.u32 	%r1264, [%rd543];
	add.s32 	%r1265, %r1264, %r1262;
	ld.local.v2.u32 	{%r417, %r418}, [%rd5+144];
	mad.lo.s32 	%r1266, %r414, 50, %r417;
	mul.wide.s32 	%rd544, %r1266, 4;
	add.s64 	%rd545, %rd473, %rd544;
	ld.global.u32 	%r1267, [%rd545];
	add.s32 	%r1268, %r1267, %r1265;
	mad.lo.s32 	%r1269, %r417, 50, %r418;
	mul.wide.s32 	%rd546, %r1269, 4;
	add.s64 	%rd547, %rd473, %rd546;
	ld.global.u32 	%r1270, [%rd547];
	add.s32 	%r1271, %r1270, %r1268;
	ld.local.v2.u32 	{%r421, %r422}, [%rd5+152];
	mad.lo.s32 	%r1272, %r418, 50, %r421;
	mul.wide.s32 	%rd548, %r1272, 4;
	add.s64 	%rd549, %rd473, %rd548;
	ld.global.u32 	%r1273, [%rd549];
	add.s32 	%r1274, %r1273, %r1271;
	mad.lo.s32 	%r1275, %r421, 50, %r422;
	mul.wide.s32 	%rd550, %r1275, 4;
	add.s64 	%rd551, %rd473, %rd550;
	ld.global.u32 	%r1276, [%rd551];
	add.s32 	%r1277, %r1276, %r1274;
	ld.local.v2.u32 	{%r425, %r426}, [%rd5+160];
	mad.lo.s32 	%r1278, %r422, 50, %r425;
	mul.wide.s32 	%rd552, %r1278, 4;
	add.s64 	%rd553, %rd473, %rd552;
	ld.global.u32 	%r1279, [%rd553];
	add.s32 	%r1280, %r1279, %r1277;
	mad.lo.s32 	%r1281, %r425, 50, %r426;
	mul.wide.s32 	%rd554, %r1281, 4;
	add.s64 	%rd555, %rd473, %rd554;
	ld.global.u32 	%r1282, [%rd555];
	add.s32 	%r1283, %r1282, %r1280;
	ld.local.v2.u32 	{%r429, %r430}, [%rd5+168];
	mad.lo.s32 	%r1284, %r426, 50, %r429;
	mul.wide.s32 	%rd556, %r1284, 4;
	add.s64 	%rd557, %rd473, %rd556;
	ld.global.u32 	%r1285, [%rd557];
	add.s32 	%r1286, %r1285, %r1283;
	mad.lo.s32 	%r1287, %r429, 50, %r430;
	mul.wide.s32 	%rd558, %r1287, 4;
	add.s64 	%rd559, %rd473, %rd558;
	ld.global.u32 	%r1288, [%rd559];
	add.s32 	%r1289, %r1288, %r1286;
	ld.local.v2.u32 	{%r433, %r434}, [%rd5+176];
	mad.lo.s32 	%r1290, %r430, 50, %r433;
	mul.wide.s32 	%rd560, %r1290, 4;
	add.s64 	%rd561, %rd473, %rd560;
	ld.global.u32 	%r1291, [%rd561];
	add.s32 	%r1292, %r1291, %r1289;
	mad.lo.s32 	%r1293, %r433, 50, %r434;
	mul.wide.s32 	%rd562, %r1293, 4;
	add.s64 	%rd563, %rd473, %rd562;
	ld.global.u32 	%r1294, [%rd563];
	add.s32 	%r1295, %r1294, %r1292;
	ld.local.v2.u32 	{%r437, %r438}, [%rd5+184];
	mad.lo.s32 	%r1296, %r434, 50, %r437;
	mul.wide.s32 	%rd564, %r1296, 4;
	add.s64 	%rd565, %rd473, %rd564;
	ld.global.u32 	%r1297, [%rd565];
	add.s32 	%r1298, %r1297, %r1295;
	mad.lo.s32 	%r1299, %r437, 50, %r438;
	mul.wide.s32 	%rd566, %r1299, 4;
	add.s64 	%rd567, %rd473, %rd566;
	ld.global.u32 	%r1300, [%rd567];
	add.s32 	%r1301, %r1300, %r1298;
	ld.local.v2.u32 	{%r441, %r442}, [%rd5+192];
	mad.lo.s32 	%r1302, %r438, 50, %r441;
	mul.wide.s32 	%rd568, %r1302, 4;
	add.s64 	%rd569, %rd473, %rd568;
	ld.global.u32 	%r1303, [%rd569];
	add.s32 	%r1304, %r1303, %r1301;
	mad.lo.s32 	%r1305, %r441, 50, %r442;
	mul.wide.s32 	%rd570, %r1305, 4;
	add.s64 	%rd571, %rd473, %rd570;
	ld.global.u32 	%r1306, [%rd571];
	add.s32 	%r1307, %r1306, %r1304;
	add.s32 	%r1308, %r1161, %r442;
	mul.wide.s32 	%rd572, %r1308, 4;
	add.s64 	%rd573, %rd473, %rd572;
	ld.global.u32 	%r1309, [%rd573];
	add.s32 	%r443, %r1309, %r1307;
	setp.ge.s32 	%p16, %r443, %r1438;
	@%p16 bra 	$L__BB0_28;
	st.local.v2.u32 	[%rd4], {%r345, %r346};
	st.local.v2.u32 	[%rd4+8], {%r349, %r350};
	st.local.v2.u32 	[%rd4+16], {%r353, %r354};
	st.local.v2.u32 	[%rd4+24], {%r357, %r358};
	st.local.v2.u32 	[%rd4+32], {%r361, %r362};
	st.local.v2.u32 	[%rd4+40], {%r365, %r366};
	st.local.v2.u32 	[%rd4+48], {%r369, %r370};
	st.local.v2.u32 	[%rd4+56], {%r373, %r374};
	st.local.v2.u32 	[%rd4+64], {%r377, %r378};
	st.local.v2.u32 	[%rd4+72], {%r381, %r382};
	st.local.v2.u32 	[%rd4+80], {%r385, %r386};
	st.local.v2.u32 	[%rd4+88], {%r389, %r390};
	st.local.v2.u32 	[%rd4+96], {%r393, %r394};
	st.local.v2.u32 	[%rd4+104], {%r397, %r398};
	st.local.v2.u32 	[%rd4+112], {%r401, %r402};
	st.local.v2.u32 	[%rd4+120], {%r405, %r406};
	st.local.v2.u32 	[%rd4+128], {%r409, %r410};
	st.local.v2.u32 	[%rd4+136], {%r413, %r414};
	st.local.v2.u32 	[%rd4+144], {%r417, %r418};
	st.local.v2.u32 	[%rd4+152], {%r421, %r422};
	st.local.v2.u32 	[%rd4+160], {%r425, %r426};
	st.local.v2.u32 	[%rd4+168], {%r429, %r430};
	st.local.v2.u32 	[%rd4+176], {%r433, %r434};
	st.local.v2.u32 	[%rd4+184], {%r437, %r438};
	st.local.v2.u32 	[%rd4+192], {%r441, %r442};
	mov.u32 	%r1388, %r442;
	mov.u32 	%r1389, %r441;
	mov.u32 	%r1390, %r438;
	mov.u32 	%r1391, %r437;
	mov.u32 	%r1392, %r434;
	mov.u32 	%r1393, %r433;
	mov.u32 	%r1394, %r430;
	mov.u32 	%r1395, %r429;
	mov.u32 	%r1396, %r426;
	mov.u32 	%r1397, %r425;
	mov.u32 	%r1398, %r422;
	mov.u32 	%r1399, %r421;
	mov.u32 	%r1400, %r418;
	mov.u32 	%r1401, %r417;
	mov.u32 	%r1402, %r414;
	mov.u32 	%r1403, %r413;
	mov.u32 	%r1404, %r410;
	mov.u32 	%r1405, %r409;
	mov.u32 	%r1406, %r406;
	mov.u32 	%r1407, %r405;
	mov.u32 	%r1408, %r402;
	mov.u32 	%r1409, %r401;
	mov.u32 	%r1410, %r398;
	mov.u32 	%r1411, %r397;
	mov.u32 	%r1412, %r394;
	mov.u32 	%r1413, %r393;
	mov.u32 	%r1414, %r390;
	mov.u32 	%r1415, %r389;
	mov.u32 	%r1416, %r386;
	mov.u32 	%r1417, %r385;
	mov.u32 	%r1418, %r382;
	mov.u32 	%r1419, %r381;
	mov.u32 	%r1420, %r378;
	mov.u32 	%r1421, %r377;
	mov.u32 	%r1422, %r374;
	mov.u32 	%r1423, %r373;
	mov.u32 	%r1424, %r370;
	mov.u32 	%r1425, %r369;
	mov.u32 	%r1426, %r366;
	mov.u32 	%r1427, %r365;
	mov.u32 	%r1428, %r362;
	mov.u32 	%r1429, %r361;
	mov.u32 	%r1430, %r358;
	mov.u32 	%r1431, %r357;
	mov.u32 	%r1432, %r354;
	mov.u32 	%r1433, %r353;
	mov.u32 	%r1434, %r350;
	mov.u32 	%r1435, %r349;
	mov.u32 	%r1436, %r346;
	mov.u32 	%r1437, %r345;
	mov.u32 	%r1438, %r443;
$L__BB0_28:
	ld.param.u64 	%rd587, [_Z5crossPiS_S_S_S_S_S_d_param_2];
	ld.param.u64 	%rd586, [_Z5crossPiS_S_S_S_S_S_d_param_1];
	mov.u32 	%r1310, %ctaid.x;
	mov.u32 	%r1311, %ntid.x;
	mov.u32 	%r1312, %tid.x;
	mad.lo.s32 	%r495, %r1310, %r1311, %r1312;
	cvta.to.global.u64 	%rd13, %rd587;
	cvta.to.global.u64 	%rd14, %rd586;
	min.s32 	%r1313, %r138, %r139;
	setp.le.s32 	%p17, %r1313, %r1438;
	@%p17 bra 	$L__BB0_30;
	mul.wide.s32 	%rd582, %r495, 4;
	add.s64 	%rd583, %rd13, %rd582;
	st.global.u32 	[%rd583], %r1438;
	mul.lo.s32 	%r1317, %r495, 50;
	mul.wide.s32 	%rd584, %r1317, 4;
	add.s64 	%rd585, %rd14, %rd584;
	st.global.u32 	[%rd585], %r1437;
	st.global.u32 	[%rd585+4], %r1436;
	st.global.u32 	[%rd585+8], %r1435;
	st.global.u32 	[%rd585+12], %r1434;
	st.global.u32 	[%rd585+16], %r1433;
	st.global.u32 	[%rd585+20], %r1432;
	st.global.u32 	[%rd585+24], %r1431;
	st.global.u32 	[%rd585+28], %r1430;
	st.global.u32 	[%rd585+32], %r1429;
	st.global.u32 	[%rd585+36], %r1428;
	st.global.u32 	[%rd585+40], %r1427;
	st.global.u32 	[%rd585+44], %r1426;
	st.global.u32 	[%rd585+48], %r1425;
	st.global.u32 	[%rd585+52], %r1424;
	st.global.u32 	[%rd585+56], %r1423;
	st.global.u32 	[%rd585+60], %r1422;
	st.global.u32 	[%rd585+64], %r1421;
	st.global.u32 	[%rd585+68], %r1420;
	st.global.u32 	[%rd585+72], %r1419;
	st.global.u32 	[%rd585+76], %r1418;
	st.global.u32 	[%rd585+80], %r1417;
	st.global.u32 	[%rd585+84], %r1416;
	st.global.u32 	[%rd585+88], %r1415;
	st.global.u32 	[%rd585+92], %r1414;
	st.global.u32 	[%rd585+96], %r1413;
	st.global.u32 	[%rd585+100], %r1412;
	st.global.u32 	[%rd585+104], %r1411;
	st.global.u32 	[%rd585+108], %r1410;
	st.global.u32 	[%rd585+112], %r1409;
	st.global.u32 	[%rd585+116], %r1408;
	st.global.u32 	[%rd585+120], %r1407;
	st.global.u32 	[%rd585+124], %r1406;
	st.global.u32 	[%rd585+128], %r1405;
	st.global.u32 	[%rd585+132], %r1404;
	st.global.u32 	[%rd585+136], %r1403;
	st.global.u32 	[%rd585+140], %r1402;
	st.global.u32 	[%rd585+144], %r1401;
	st.global.u32 	[%rd585+148], %r1400;
	st.global.u32 	[%rd585+152], %r1399;
	st.global.u32 	[%rd585+156], %r1398;
	st.global.u32 	[%rd585+160], %r1397;
	st.global.u32 	[%rd585+164], %r1396;
	st.global.u32 	[%rd585+168], %r1395;
	st.global.u32 	[%rd585+172], %r1394;
	st.global.u32 	[%rd585+176], %r1393;
	st.global.u32 	[%rd585+180], %r1392;
	st.global.u32 	[%rd585+184], %r1391;
	st.global.u32 	[%rd585+188], %r1390;
	st.global.u32 	[%rd585+192], %r1389;
	st.global.u32 	[%rd585+196], %r1388;
	bra.uni 	$L__BB0_33;
$L__BB0_30:
	min.s32 	%r1314, %r139, %r1438;
	setp.le.s32 	%p18, %r1314, %r138;
	@%p18 bra 	$L__BB0_32;
	mul.wide.s32 	%rd578, %r495, 4;
	add.s64 	%rd579, %rd13, %rd578;
	st.global.u32 	[%rd579], %r138;
	mul.lo.s32 	%r1316, %r495, 50;
	mul.wide.s32 	%rd580, %r1316, 4;
	add.s64 	%rd581, %rd14, %rd580;
	st.global.u32 	[%rd581], %r14;
	st.global.u32 	[%rd581+4], %r16;
	st.global.u32 	[%rd581+8], %r18;
	st.global.u32 	[%rd581+12], %r20;
	st.global.u32 	[%rd581+16], %r22;
	st.global.u32 	[%rd581+20], %r24;
	st.global.u32 	[%rd581+24], %r26;
	st.global.u32 	[%rd581+28], %r28;
	st.global.u32 	[%rd581+32], %r30;
	st.global.u32 	[%rd581+36], %r32;
	st.global.u32 	[%rd581+40], %r34;
	st.global.u32 	[%rd581+44], %r36;
	st.global.u32 	[%rd581+48], %r38;
	st.global.u32 	[%rd581+52], %r40;
	st.global.u32 	[%rd581+56], %r42;
	st.global.u32 	[%rd581+60], %r44;
	st.global.u32 	[%rd581+64], %r46;
	st.global.u32 	[%rd581+68], %r48;
	st.global.u32 	[%rd581+72], %r50;
	st.global.u32 	[%rd581+76], %r52;
	st.global.u32 	[%rd581+80], %r54;
	st.global.u32 	[%rd581+84], %r56;
	st.global.u32 	[%rd581+88], %r58;
	st.global.u32 	[%rd581+92], %r60;
	st.global.u32 	[%rd581+96], %r62;
	st.global.u32 	[%rd581+100], %r64;
	st.global.u32 	[%rd581+104], %r66;
	st.global.u32 	[%rd581+108], %r68;
	st.global.u32 	[%rd581+112], %r70;
	st.global.u32 	[%rd581+116], %r72;
	st.global.u32 	[%rd581+120], %r74;
	st.global.u32 	[%rd581+124], %r76;
	st.global.u32 	[%rd581+128], %r78;
	st.global.u32 	[%rd581+132], %r80;
	st.global.u32 	[%rd581+136], %r82;
	st.global.u32 	[%rd581+140], %r84;
	st.global.u32 	[%rd581+144], %r86;
	st.global.u32 	[%rd581+148], %r88;
	st.global.u32 	[%rd581+152], %r90;
	st.global.u32 	[%rd581+156], %r92;
	st.global.u32 	[%rd581+160], %r94;
	st.global.u32 	[%rd581+164], %r96;
	st.global.u32 	[%rd581+168], %r98;
	st.global.u32 	[%rd581+172], %r100;
	st.global.u32 	[%rd581+176], %r102;
	st.global.u32 	[%rd581+180], %r104;
	st.global.u32 	[%rd581+184], %r106;
	st.global.u32 	[%rd581+188], %r108;
	st.global.u32 	[%rd581+192], %r110;
	st.global.u32 	[%rd581+196], %r112;
	bra.uni 	$L__BB0_33;
$L__BB0_32:
	mul.wide.s32 	%rd574, %r495, 4;
	add.s64 	%rd575, %rd13, %rd574;
	st.global.u32 	[%rd575], %r139;
	mul.lo.s32 	%r1315, %r495, 50;
	mul.wide.s32 	%rd576, %r1315, 4;
	add.s64 	%rd577, %rd14, %rd576;
	st.global.u32 	[%rd577], %r15;
	st.global.u32 	[%rd577+4], %r17;
	st.global.u32 	[%rd577+8], %r19;
	st.global.u32 	[%rd577+12], %r21;
	st.global.u32 	[%rd577+16], %r23;
	st.global.u32 	[%rd577+20], %r25;
	st.global.u32 	[%rd577+24], %r27;
	st.global.u32 	[%rd577+28], %r29;
	st.global.u32 	[%rd577+32], %r31;
	st.global.u32 	[%rd577+36], %r33;
	st.global.u32 	[%rd577+40], %r35;
	st.global.u32 	[%rd577+44], %r37;
	st.global.u32 	[%rd577+48], %r39;
	st.global.u32 	[%rd577+52], %r41;
	st.global.u32 	[%rd577+56], %r43;
	st.global.u32 	[%rd577+60], %r45;
	st.global.u32 	[%rd577+64], %r47;
	st.global.u32 	[%rd577+68], %r49;
	st.global.u32 	[%rd577+72], %r51;
	st.global.u32 	[%rd577+76], %r53;
	st.global.u32 	[%rd577+80], %r55;
	st.global.u32 	[%rd577+84], %r57;
	st.global.u32 	[%rd577+88], %r59;
	st.global.u32 	[%rd577+92], %r61;
	st.global.u32 	[%rd577+96], %r63;
	st.global.u32 	[%rd577+100], %r65;
	st.global.u32 	[%rd577+104], %r67;
	st.global.u32 	[%rd577+108], %r69;
	st.global.u32 	[%rd577+112], %r71;
	st.global.u32 	[%rd577+116], %r73;
	st.global.u32 	[%rd577+120], %r75;
	st.global.u32 	[%rd577+124], %r77;
	st.global.u32 	[%rd577+128], %r79;
	st.global.u32 	[%rd577+132], %r81;
	st.global.u32 	[%rd577+136], %r83;
	st.global.u32 	[%rd577+140], %r85;
	st.global.u32 	[%rd577+144], %r87;
	st.global.u32 	[%rd577+148], %r89;
	st.global.u32 	[%rd577+152], %r91;
	st.global.u32 	[%rd577+156], %r93;
	st.global.u32 	[%rd577+160], %r95;
	st.global.u32 	[%rd577+164], %r97;
	st.global.u32 	[%rd577+168], %r99;
	st.global.u32 	[%rd577+172], %r101;
	st.global.u32 	[%rd577+176], %r103;
	st.global.u32 	[%rd577+180], %r105;
	st.global.u32 	[%rd577+184], %r107;
	st.global.u32 	[%rd577+188], %r109;
	st.global.u32 	[%rd577+192], %r111;
	st.global.u32 	[%rd577+196], %r113;
$L__BB0_33:
	ret;

}


// ===== COMPILED SASS (sm_100) =====

	.target	sm_100

	.elftype	@"ET_EXEC"


//--------------------- .note.nv.tkinfo           --------------------------
	.section	.note.nv.tkinfo,"",@"SHT_NOTE"
	.sectionflags	@"SHF_NOTE_NV_TKINFO"
	.tkinfo
        /*0018*/ 	.word	0x00000002
        /*0030*/ 	.string	""
        /*0030*/ 	.string	"ptxas"
        /*0030*/ 	.string	"Cuda compilation tools, release 13.0, V13.0.88"
        /*0030*/ 	.string	"Build cuda_13.0.r13.0/compiler.36424714_0"
        /*0030*/ 	.string	"-arch sm_100 -m 64 "



//--------------------- .note.nv.cuinfo           --------------------------
	.section	.note.nv.cuinfo,"",@"SHT_NOTE"
	.sectionflags	@"SHF_NOTE_NV_CUINFO"
        /*0018*/ 	.short	0x0002
        /*001a*/ 	.short	0x0064
        /*001c*/ 	.short	0x0082
	.zero		2


//--------------------- .nv.info                  --------------------------
	.section	.nv.info,"",@"SHT_CUDA_INFO"
	.align	4


	//----- nvinfo : EIATTR_REGCOUNT
	.align		4
        /*0000*/ 	.byte	0x04, 0x2f
        /*0002*/ 	.short	(.L_1 - .L_0)
	.align		4
.L_0:
        /*0004*/ 	.word	index@(_Z5crossPiS_S_S_S_S_S_d)
        /*0008*/ 	.word	0x000000ff


	//----- nvinfo : EIATTR_FRAME_SIZE
	.align		4
.L_1:
        /*000c*/ 	.byte	0x04, 0x11
        /*000e*/ 	.short	(.L_3 - .L_2)
	.align		4
.L_2:
        /*0010*/ 	.word	index@(_Z5crossPiS_S_S_S_S_S_d)
        /*0014*/ 	.word	0x000003e8


	//----- nvinfo : EIATTR_MIN_STACK_SIZE
	.align		4
.L_3:
        /*0018*/ 	.byte	0x04, 0x12
        /*001a*/ 	.short	(.L_5 - .L_4)
	.align		4
.L_4:
        /*001c*/ 	.word	index@(_Z5crossPiS_S_S_S_S_S_d)
        /*0020*/ 	.word	0x000003e8
.L_5:


//--------------------- .nv.compat                --------------------------
	.section	.nv.compat,"",@"SHT_CUDA_COMPAT_INFO"
	.align	4
        /*0000*/ 	.byte	0x02, 0x09, 0x00, 0x00, 0x02, 0x02, 0x01, 0x00, 0x02, 0x05, 0x05, 0x00, 0x03, 0x07, 0x01, 0x01
        /*0010*/ 	.byte	0x02, 0x03, 0x00, 0x00, 0x02, 0x06, 0x01, 0x00, 0x04, 0x0b, 0x08, 0x00, 0x01, 0x00, 0x00, 0x00
        /*0020*/ 	.byte	0x00, 0x00, 0x00, 0x00


//--------------------- .nv.info._Z5crossPiS_S_S_S_S_S_d --------------------------
	.section	.nv.info._Z5crossPiS_S_S_S_S_S_d,"",@"SHT_CUDA_INFO"
	.sectionflags	@""
	.align	4


	//----- nvinfo : EIATTR_CUDA_API_VERSION
	.align		4
        /*0000*/ 	.byte	0x04, 0x37
        /*0002*/ 	.short	(.L_7 - .L_6)
.L_6:
        /*0004*/ 	.word	0x00000082


	//----- nvinfo : EIATTR_KPARAM_INFO
	.align		4
.L_7:
        /*0008*/ 	.byte	0x04, 0x17
        /*000a*/ 	.short	(.L_9 - .L_8)
.L_8:
        /*000c*/ 	.word	0x00000000
        /*0010*/ 	.short	0x0007
        /*0012*/ 	.short	0x0038
        /*0014*/ 	.byte	0x00, 0xf0, 0x21, 0x00


	//----- nvinfo : EIATTR_KPARAM_INFO
	.align		4
.L_9:
        /*0018*/ 	.byte	0x04, 0x17
        /*001a*/ 	.short	(.L_11 - .L_10)
.L_10:
        /*001c*/ 	.word	0x00000000
        /*0020*/ 	.short	0x0006
        /*0022*/ 	.short	0x0030
        /*0024*/ 	.byte	0x00, 0xf5, 0x21, 0x00


	//----- nvinfo : EIATTR_KPARAM_INFO
	.align		4
.L_11:
        /*0028*/ 	.byte	0x04, 0x17
        /*002a*/ 	.short	(.L_13 - .L_12)
.L_12:
        /*002c*/ 	.word	0x00000000
        /*0030*/ 	.short	0x0005
        /*0032*/ 	.short	0x0028
        /*0034*/ 	.byte	0x00, 0xf5, 0x21, 0x00


	//----- nvinfo : EIATTR_KPARAM_INFO
	.align		4
.L_13:
        /*0038*/ 	.byte	0x04, 0x17
        /*003a*/ 	.short	(.L_15 - .L_14)
.L_14:
        /*003c*/ 	.word	0x00000000
        /*0040*/ 	.short	0x0004
        /*0042*/ 	.short	0x0020
        /*0044*/ 	.byte	0x00, 0xf5, 0x21, 0x00


	//----- nvinfo : EIATTR_KPARAM_INFO
	.align		4
.L_15:
        /*0048*/ 	.byte	0x04, 0x17
        /*004a*/ 	.short	(.L_17 - .L_16)
.L_16:
        /*004c*/ 	.word	0x00000000
        /*0050*/ 	.short	0x0003
        /*0052*/ 	.short	0x0018
        /*0054*/ 	.byte	0x00, 0xf5, 0x21, 0x00


	//----- nvinfo : EIATTR_KPARAM_INFO
	.align		4
.L_17:
        /*0058*/ 	.byte	0x04, 0x17
        /*005a*/ 	.short	(.L_19 - .L_18)
.L_18:
        /*005c*/ 	.word	0x00000000
        /*0060*/ 	.short	0x0002
        /*0062*/ 	.short	0x0010
        /*0064*/ 	.byte	0x00, 0xf5, 0x21, 0x00


	//----- nvinfo : EIATTR_KPARAM_INFO
	.align		4
.L_19:
        /*0068*/ 	.byte	0x04, 0x17
        /*006a*/ 	.short	(.L_21 - .L_20)
.L_20:
        /*006c*/ 	.word	0x00000000
        /*0070*/ 	.short	0x0001
        /*0072*/ 	.short	0x0008
        /*0074*/ 	.byte	0x00, 0xf5, 0x21, 0x00


	//----- nvinfo : EIATTR_KPARAM_INFO
	.align		4
.L_21:
        /*0078*/ 	.byte	0x04, 0x17
        /*007a*/ 	.short	(.L_23 - .L_22)
.L_22:
        /*007c*/ 	.word	0x00000000
        /*0080*/ 	.short	0x0000
        /*0082*/ 	.short	0x0000
        /*0084*/ 	.byte	0x00, 0xf5, 0x21, 0x00


	//----- nvinfo : EIATTR_SPARSE_MMA_MASK
	.align		4
.L_23:
        /*0088*/ 	.byte	0x03, 0x50
        /*008a*/ 	.short	0x0000


	//----- nvinfo : EIATTR_MAXREG_COUNT
	.align		4
        /*008c*/ 	.byte	0x03, 0x1b
        /*008e*/ 	.short	0x00ff


	//----- nvinfo : EIATTR_MERCURY_ISA_VERSION
	.align		4
        /*0090*/ 	.byte	0x03, 0x5f
        /*0092*/ 	.short	0x0101


	//----- nvinfo : EIATTR_VRC_CTA_INIT_COUNT
	.align		4
        /*0094*/ 	.byte	0x02, 0x4a
	.zero		1
	.zero		1


	//----- nvinfo : EIATTR_EXIT_INSTR_OFFSETS
	.align		4
        /*0098*/ 	.byte	0x04, 0x1c
        /*009a*/ 	.short	(.L_25 - .L_24)


	//   ....[0]....
.L_24:
        /*009c*/ 	.word	0x000061f0


	//   ....[1]....
        /*00a0*/ 	.word	0x000065b0


	//   ....[2]....
        /*00a4*/ 	.word	0x00006940


	//----- nvinfo : EIATTR_CRS_STACK_SIZE
	.align		4
.L_25:
        /*00a8*/ 	.byte	0x04, 0x1e
        /*00aa*/ 	.short	(.L_27 - .L_26)
.L_26:
        /*00ac*/ 	.word	0x00000000


	//----- nvinfo : EIATTR_CBANK_PARAM_SIZE
	.align		4
.L_27:
        /*00b0*/ 	.byte	0x03, 0x19
        /*00b2*/ 	.short	0x0040


	//----- nvinfo : EIATTR_PARAM_CBANK
	.align		4
        /*00b4*/ 	.byte	0x04, 0x0a
        /*00b6*/ 	.short	(.L_29 - .L_28)
	.align		4
.L_28:
        /*00b8*/ 	.word	index@(.nv.constant0._Z5crossPiS_S_S_S_S_S_d)
        /*00bc*/ 	.short	0x0380
        /*00be*/ 	.short	0x0040


	//----- nvinfo : EIATTR_SW_WAR
	.align		4
.L_29:
        /*00c0*/ 	.byte	0x04, 0x36
        /*00c2*/ 	.short	(.L_31 - .L_30)
.L_30:
        /*00c4*/ 	.word	0x00000008
.L_31:


//--------------------- .nv.callgraph             --------------------------
	.section	.nv.callgraph,"",@"SHT_CUDA_CALLGRAPH"
	.align	4
	.sectionentsize	8
	.align		4
        /*0000*/ 	.word	0x00000000
	.align		4
        /*0004*/ 	.word	0xffffffff
	.align		4
        /*0008*/ 	.word	0x00000000
	.align		4
        /*000c*/ 	.word	0xfffffffe
	.align		4
        /*0010*/ 	.word	0x00000000
	.align		4
        /*0014*/ 	.word	0xfffffffd
	.align		4
        /*0018*/ 	.word	0x00000000
	.align		4
        /*001c*/ 	.word	0xfffffffc


//--------------------- .text._Z5crossPiS_S_S_S_S_S_d --------------------------
	.section	.text._Z5crossPiS_S_S_S_S_S_d,"ax",@progbits
	.align	128
        .global         _Z5crossPiS_S_S_S_S_S_d
        .type           _Z5crossPiS_S_S_S_S_S_d,@function
        .size           _Z5crossPiS_S_S_S_S_S_d,(.L_x_20 - _Z5crossPiS_S_S_S_S_S_d)
        .other          _Z5crossPiS_S_S_S_S_S_d,@"STO_CUDA_ENTRY STV_DEFAULT"
_Z5crossPiS_S_S_S_S_S_d:
.text._Z5crossPiS_S_S_S_S_S_d:
[----:B------:R-:W0:Y:S01]  /*0000*/  LDC R1, c[0x0][0x37c] ;  /* 0x0000df00ff017b82 */ /* 0x000e220000000800 */
[----:B------:R-:W1:Y:S07]  /*0010*/  S2R R3, SR_TID.X ;  /* 0x0000000000037919 */ /* 0x000e6e0000002100 */
[----:B------:R-:W1:Y:S01]  /*0020*/  S2UR UR6, SR_CTAID.X ;  /* 0x00000000000679c3 */ /* 0x000e620000002500 */
[----:B0-----:R-:W-:Y:S01]  /*0030*/  IADD3 R1, PT, PT, R1, -0x3e8, RZ ;  /* 0xfffffc1801017810 */ /* 0x001fe20007ffe0ff */
[----:B------:R-:W-:Y:S01]  /*0040*/  BSSY.RECONVERGENT B0, `(.L_x_0) ;  /* 0x000001c000007945 */ /* 0x000fe20003800200 */
[----:B------:R-:W0:Y:S02]  /*0050*/  LDCU.64 UR4, c[0x0][0x358] ;  /* 0x00006b00ff0477ac */ /* 0x000e240008000a00 */
[----:B------:R-:W-:-:S02]  /*0060*/  IADD3 R116, PT, PT, R1, 0x320, RZ ;  /* 0x0000032001747810 */ /* 0x000fc40007ffe0ff */
[C---:B------:R-:W-:Y:S01]  /*0070*/  IADD3 R118, PT, PT, R1.reuse, 0x190, RZ ;  /* 0x0000019001767810 */ /* 0x040fe20007ffe0ff */
[----:B------:R-:W1:Y:S01]  /*0080*/  LDC R0, c[0x0][0x360] ;  /* 0x0000d800ff007b82 */ /* 0x000e620000000800 */
[----:B------:R-:W-:Y:S01]  /*0090*/  IADD3 R119, PT, PT, R1, 0x258, RZ ;  /* 0x0000025801777810 */ /* 0x000fe20007ffe0ff */
[----:B-1----:R-:W-:Y:S01]  /*00a0*/  IMAD R0, R0, UR6, R3 ;  /* 0x0000000600007c24 */ /* 0x002fe2000f8e0203 */
[----:B0-----:R-:W-:-:S07]  /*00b0*/  CS2R R2, SRZ ;  /* 0x0000000000027805 */ /* 0x001fce000001ff00 */
.L_x_4:
[----:B------:R-:W-:Y:S01]  /*00c0*/  BSSY.RECONVERGENT B1, `(.L_x_1) ;  /* 0x000000b000017945 */ /* 0x000fe20003800200 */
[----:B------:R-:W-:Y:S02]  /*00d0*/  IADD3 R7, PT, PT, -R0, R3, RZ ;  /* 0x0000000300077210 */ /* 0x000fe40007ffe1ff */
[----:B------:R-:W-:-:S07]  /*00e0*/  MOV R4, R2 ;  /* 0x0000000200047202 */ /* 0x000fce0000000f00 */
.L_x_2:
[C---:B------:R-:W-:Y:S02]  /*00f0*/  ISETP.NE.AND P0, PT, R7.reuse, RZ, PT ;  /* 0x000000ff0700720c */ /* 0x040fe40003f05270 */
[C---:B------:R-:W-:Y:S02]  /*0100*/  ISETP.LT.U32.AND P1, PT, R4.reuse, 0x2ff, PT ;  /* 0x000002ff0400780c */ /* 0x040fe40003f21070 */
[----:B------:R-:W-:Y:S02]  /*0110*/  MOV R6, R4 ;  /* 0x0000000400067202 */ /* 0x000fe40000000f00 */
[----:B------:R-:W-:Y:S02]  /*0120*/  MOV R5, R3 ;  /* 0x0000000300057202 */ /* 0x000fe40000000f00 */
[----:B------:R-:W-:Y:S02]  /*0130*/  IADD3 R4, PT, PT, R4, 0x1, RZ ;  /* 0x0000000104047810 */ /* 0x000fe40007ffe0ff */
[----:B------:R-:W-:-:S02]  /*0140*/  IADD3 R7, PT, PT, R7, 0x1, RZ ;  /* 0x0000000107077810 */ /* 0x000fc40007ffe0ff */
[----:B------:R-:W-:-:S03]  /*0150*/  IADD3 R3, PT, PT, R3, 0x1, RZ ;  /* 0x0000000103037810 */ /* 0x000fc60007ffe0ff */
[----:B------:R-:W-:Y:S05]  /*0160*/  @P0 BRA P1, `(.L_x_2) ;  /* 0xfffffffc00e00947 */ /* 0x000fea000083ffff */
[----:B------:R-:W-:Y:S05]  /*0170*/  BSYNC.RECONVERGENT B1 ;  /* 0x0000000000017941 */ /* 0x000fea0003800200 */
.L_x_1:
[----:B------:R-:W-:-:S13]  /*0180*/  ISETP.GE.U32.AND P0, PT, R6, 0x2ff, PT ;  /* 0x000002ff0600780c */ /* 0x000fda0003f06070 */
[----:B------:R-:W-:Y:S05]  /*0190*/  @!P0 BRA `(.L_x_3) ;  /* 0x0000000000188947 */ /* 0x000fea0003800000 */
[----:B------:R-:W-:Y:S02]  /*01a0*/  IADD3 R2, PT, PT, R2, 0x1, RZ ;  /* 0x0000000102027810 */ /* 0x000fe40007ffe0ff */
[----:B------:R-:W-:Y:S02]  /*01b0*/  MOV R3, R5 ;  /* 0x0000000500037202 */ /* 0x000fe40000000f00 */
[----:B------:R-:W-:-:S13]  /*01c0*/  ISETP.NE.AND P0, PT, R2, 0x300, PT ;  /* 0x000003000200780c */ /* 0x000fda0003f05270 */
[----:B------:R-:W-:Y:S05]  /*01d0*/  @P0 BRA `(.L_x_4) ;  /* 0xfffffffc00b80947 */ /* 0x000fea000383ffff */
[----:B------:R-:W-:Y:S01]  /*01e0*/  HFMA2 R2, -RZ, RZ, 0, 4.57763671875e-05 ;  /* 0x00000300ff027431 */ /* 0x000fe200000001ff */
[----:B------:R-:W-:-:S07]  /*01f0*/  MOV R4, 0x300 ;  /* 0x0000030000047802 */ /* 0x000fce0000000f00 */
.L_x_3:
[----:B------:R-:W-:Y:S05]  /*0200*/  BSYNC.RECONVERGENT B0 ;  /* 0x0000000000007941 */ /* 0x000fea0003800200 */
.L_x_0:
[----:B------:R-:W0:Y:S01]  /*0210*/  LDC.64 R102, c[0x0][0x380] ;  /* 0x0000e000ff667b82 */ /* 0x000e220000000a00 */
[----:B------:R-:W-:Y:S02]  /*0220*/  IMAD R63, R2, 0x32, RZ ;  /* 0x00000032023f7824 */ /* 0x000fe400078e02ff */
[----:B------:R-:W-:Y:S02]  /*0230*/  IMAD R3, R4, 0x32, RZ ;  /* 0x0000003204037824 */ /* 0x000fe400078e02ff */
[----:B0-----:R-:W-:-:S04]  /*0240*/  IMAD.WIDE.U32 R62, R63, 0x4, R102 ;  /* 0x000000043f3e7825 */ /* 0x001fc800078e0066 */
[----:B------:R-:W-:Y:S01]  /*0250*/  IMAD.WIDE.U32 R102, R3, 0x4, R102 ;  /* 0x0000000403667825 */ /* 0x000fe200078e0066 */
[----:B------:R-:W2:Y:S04]  /*0260*/  LDG.E R2, desc[UR4][R62.64] ;  /* 0x000000043e027981 */ /* 0x000ea8000c1e1900 */
[----:B------:R-:W3:Y:S04]  /*0270*/  LDG.E R3, desc[UR4][R62.64+0x4] ;  /* 0x000004043e037981 */ /* 0x000ee8000c1e1900 */
[----:B------:R-:W4:Y:S04]  /*0280*/  LDG.E R4, desc[UR4][R62.64+0x8] ;  /* 0x000008043e047981 */ /* 0x000f28000c1e1900 */
[----:B------:R-:W4:Y:S04]  /*0290*/  LDG.E R5, desc[UR4][R62.64+0xc] ;  /* 0x00000c043e057981 */ /* 0x000f28000c1e1900 */
[----:B------:R-:W5:Y:S04]  /*02a0*/  LDG.E R6, desc[UR4][R62.64+0x10] ;  /* 0x000010043e067981 */ /* 0x000f68000c1e1900 */
        /* <DEDUP_REMOVED lines=94> */
[----:B------:R2:W5:Y:S01]  /*0890*/  LDG.E R101, desc[UR4][R102.64+0xc4] ;  /* 0x0000c40466657981 */ /* 0x000562000c1e1900 */
[----:B------:R-:W-:Y:S01]  /*08a0*/  HFMA2 R107, -RZ, RZ, 0, 5.9604644775390625e-08 ;  /* 0x00000001ff6b7431 */ /* 0x000fe200000001ff */
[----:B------:R-:W-:Y:S01]  /*08b0*/  BSSY.RECONVERGENT B0, `(.L_x_5) ;  /* 0x000007f000007945 */ /* 0x000fe20003800200 */
[----:B------:R-:W-:Y:S01]  /*08c0*/  HFMA2 R104, -RZ, RZ, 0, 5.9604644775390625e-08 ;  /* 0x00000001ff687431 */ /* 0x000fe200000001ff */
[----:B------:R0:W-:Y:S01]  /*08d0*/  STL.64 [R1+0x258], RZ ;  /* 0x000258ff01007387 */ /* 0x0001e20000100a00 */
[----:B------:R-:W-:-:S02]  /*08e0*/  MOV R105, 0x1 ;  /* 0x0000000100697802 */ /* 0x000fc40000000f00 */
[----:B------:R-:W-:Y:S01]  /*08f0*/  MOV R0, R1 ;  /* 0x0000000100007202 */ /* 0x000fe20000000f00 */
[----:B------:R0:W-:Y:S01]  /*0900*/  STL.64 [R1+0x260], RZ ;  /* 0x000260ff01007387 */ /* 0x0001e20000100a00 */
[----:B------:R-:W-:Y:S02]  /*0910*/  IADD3 R106, PT, PT, R1, 0xc8, RZ ;  /* 0x000000c8016a7810 */ /* 0x000fe40007ffe0ff */
[----:B--2---:R-:W-:Y:S01]  /*0920*/  LEA R102, R2, R119, 0x2 ;  /* 0x0000007702667211 */ /* 0x004fe200078e10ff */
[----:B------:R0:W-:Y:S01]  /*0930*/  STL.64 [R1+0x268], RZ ;  /* 0x000268ff01007387 */ /* 0x0001e20000100a00 */
[----:B------:R-:W-:-:S03]  /*0940*/  MOV R103, RZ ;  /* 0x000000ff00677202 */ /* 0x000fc60000000f00 */
[----:B------:R0:W-:Y:S04]  /*0950*/  STL.64 [R1+0x270], RZ ;  /* 0x000270ff01007387 */ /* 0x0001e80000100a00 */
        /* <DEDUP_REMOVED lines=21> */
[----:B------:R0:W-:Y:S04]  /*0ab0*/  STL [R1], R2 ;  /* 0x0000000201007387 */ /* 0x0001e80000100800 */
[----:B---3--:R0:W-:Y:S04]  /*0ac0*/  STL.64 [R1+0x320], R2 ;  /* 0x0003200201007387 */ /* 0x0081e80000100a00 */
[----:B----4-:R0:W-:Y:S04]  /*0ad0*/  STL.64 [R1+0x328], R4 ;  /* 0x0003280401007387 */ /* 0x0101e80000100a00 */
[----:B-----5:R0:W-:Y:S04]  /*0ae0*/  STL.64 [R1+0x330], R6 ;  /* 0x0003300601007387 */ /* 0x0201e80000100a00 */
[----:B------:R0:W-:Y:S04]  /*0af0*/  STL.64 [R1+0x338], R8 ;  /* 0x0003380801007387 */ /* 0x0001e80000100a00 */
        /* <DEDUP_REMOVED lines=46> */
[----:B------:R0:W-:Y:S02]  /*0de0*/  STL [R102], R107 ;  /* 0x0000006b66007387 */ /* 0x0001e40000100800 */
.L_x_8:
[----:B0-----:R-:W-:-:S05]  /*0df0*/  LEA R102, R104, R116, 0x2 ;  /* 0x0000007468667211 */ /* 0x001fca00078e10ff */
[----:B------:R-:W2:Y:S02]  /*0e00*/  LDL R121, [R102] ;  /* 0x0000000066797983 */ /* 0x000ea40000100800 */
[----:B--2---:R-:W-:-:S05]  /*0e10*/  LEA R107, R121, R119, 0x2 ;  /* 0x00000077796b7211 */ /* 0x004fca00078e10ff */
[----:B------:R-:W2:Y:S01]  /*0e20*/  LDL R108, [R107] ;  /* 0x000000006b6c7983 */ /* 0x000ea20000100800 */
[----:B------:R-:W-:Y:S01]  /*0e30*/  BSSY.RECONVERGENT B1, `(.L_x_6) ;  /* 0x0000022000017945 */ /* 0x000fe20003800200 */
[----:B--2---:R-:W-:-:S13]  /*0e40*/  ISETP.NE.AND P0, PT, R108, 0x1, PT ;  /* 0x000000016c00780c */ /* 0x004fda0003f05270 */
[----:B------:R-:W-:-:S05]  /*0e50*/  @!P0 IADD3 R112, PT, PT, R104, 0x1, RZ ;  /* 0x0000000168708810 */ /* 0x000fca0007ffe0ff */
[----:B------:R-:W-:-:S05]  /*0e60*/  @!P0 IMAD.HI R113, R112, 0x51eb851f, RZ ;  /* 0x51eb851f70718827 */ /* 0x000fca00078e02ff */
[----:B------:R-:W-:Y:S01]  /*0e70*/  @!P0 SHF.R.U32.HI R114, RZ, 0x1f, R113 ;  /* 0x0000001fff728819 */ /* 0x000fe20000011671 */
[----:B------:R-:W-:Y:S06]  /*0e80*/  @!P0 BRA `(.L_x_7) ;  /* 0x0000000000708947 */ /* 0x000fec0003800000 */
[----:B------:R-:W-:-:S05]  /*0e90*/  LEA R102, R103, R118, 0x2 ;  /* 0x0000007667667211 */ /* 0x000fca00078e10ff */
[----:B------:R-:W2:Y:S02]  /*0ea0*/  LDL R123, [R102] ;  /* 0x00000000667b7983 */ /* 0x000ea40000100800 */
[----:B--2---:R-:W-:-:S05]  /*0eb0*/  LEA R115, R123, R119, 0x2 ;  /* 0x000000777b737211 */ /* 0x004fca00078e10ff */
[----:B------:R-:W2:Y:S02]  /*0ec0*/  LDL R108, [R115] ;  /* 0x00000000736c7983 */ /* 0x000ea40000100800 */
[----:B--2---:R-:W-:-:S13]  /*0ed0*/  ISETP.NE.AND P1, PT, R108, 0x1, PT ;  /* 0x000000016c00780c */ /* 0x004fda0003f25270 */
[----:B------:R-:W-:-:S05]  /*0ee0*/  @!P1 IADD3 R108, PT, PT, R103, 0x1, RZ ;  /* 0x00000001676c9810 */ /* 0x000fca0007ffe0ff */
[----:B------:R-:W-:-:S05]  /*0ef0*/  @!P1 IMAD.HI R109, R108, 0x51eb851f, RZ ;  /* 0x51eb851f6c6d9827 */ /* 0x000fca00078e02ff */
[----:B------:R-:W-:-:S04]  /*0f00*/  @!P1 SHF.R.U32.HI R110, RZ, 0x1f, R109 ;  /* 0x0000001fff6e9819 */ /* 0x000fc8000001166d */
[----:B------:R-:W-:-:S05]  /*0f10*/  @!P1 LEA.HI.SX32 R109, R109, R110, 0x1c ;  /* 0x0000006e6d6d9211 */ /* 0x000fca00078fe2ff */
[----:B------:R-:W-:Y:S01]  /*0f20*/  @!P1 IMAD R103, R109, -0x32, R108 ;  /* 0xffffffce6d679824 */ /* 0x000fe200078e026c */
[----:B------:R-:W-:Y:S06]  /*0f30*/  @!P1 BRA `(.L_x_7) ;  /* 0x0000000000449947 */ /* 0x000fec0003800000 */
[----:B------:R-:W-:Y:S01]  /*0f40*/  LEA R102, R105, R0, 0x2 ;  /* 0x0000000069667211 */ /* 0x000fe200078e10ff */
[----:B------:R-:W0:Y:S04]  /*0f50*/  LDC.64 R110, c[0x0][0x398] ;  /* 0x0000e600ff6e7b82 */ /* 0x000e280000000a00 */
[----:B------:R-:W2:Y:S02]  /*0f60*/  LDL R108, [R102+-0x4] ;  /* 0xfffffc00666c7983 */ /* 0x000ea40000100800 */
[C---:B--2---:R-:W-:Y:S02]  /*0f70*/  IMAD R109, R108.reuse, 0x32, R121 ;  /* 0x000000326c6d7824 */ /* 0x044fe400078e0279 */
[----:B------:R-:W-:Y:S02]  /*0f80*/  IMAD R117, R108, 0x32, R123 ;  /* 0x000000326c757824 */ /* 0x000fe400078e027b */
[----:B0-----:R-:W-:-:S04]  /*0f90*/  IMAD.WIDE R108, R109, 0x4, R110 ;  /* 0x000000046d6c7825 */ /* 0x001fc800078e026e */
[----:B------:R-:W-:Y:S02]  /*0fa0*/  IMAD.WIDE R110, R117, 0x4, R110 ;  /* 0x00000004756e7825 */ /* 0x000fe400078e026e */
[----:B------:R-:W2:Y:S04]  /*0fb0*/  LDG.E R108, desc[UR4][R108.64] ;  /* 0x000000046c6c7981 */ /* 0x000ea8000c1e1900 */
[----:B------:R-:W2:Y:S01]  /*0fc0*/  LDG.E R111, desc[UR4][R110.64] ;  /* 0x000000046e6f7981 */ /* 0x000ea2000c1e1900 */
[----:B------:R-:W-:Y:S01]  /*0fd0*/  HFMA2 R120, -RZ, RZ, 0, 5.9604644775390625e-08 ;  /* 0x00000001ff787431 */ /* 0x000fe200000001ff */
[----:B--2---:R-:W-:-:S13]  /*0fe0*/  ISETP.GT.AND P1, PT, R108, R111, PT ;  /* 0x0000006f6c00720c */ /* 0x004fda0003f24270 */
[----:B------:R0:W-:Y:S01]  /*0ff0*/  @!P1 STL [R102], R121 ;  /* 0x0000007966009387 */ /* 0x0001e20000100800 */
[----:B------:R-:W-:-:S03]  /*1000*/  @!P1 IADD3 R105, PT, PT, R105, 0x1, RZ ;  /* 0x0000000169699810 */ /* 0x000fc60007ffe0ff */
[----:B------:R0:W-:Y:S01]  /*1010*/  @!P1 STL [R107], R120 ;  /* 0x000000786b009387 */ /* 0x0001e20000100800 */
[----:B------:R-:W-:-:S03]  /*1020*/  @P1 IADD3 R105, PT, PT, R105, 0x1, RZ ;  /* 0x0000000169691810 */ /* 0x000fc60007ffe0ff */
[----:B------:R0:W-:Y:S04]  /*1030*/  @P1 STL [R102], R123 ;  /* 0x0000007b66001387 */ /* 0x0001e80000100800 */
[----:B------:R0:W-:Y:S02]  /*1040*/  @P1 STL [R115], R120 ;  /* 0x0000007873001387 */ /* 0x0001e40000100800 */
.L_x_7:
[----:B------:R-:W-:Y:S05]  /*1050*/  BSYNC.RECONVERGENT B1 ;  /* 0x0000000000017941 */ /* 0x000fea0003800200 */
.L_x_6:
[----:B------:R-:W-:Y:S02]  /*1060*/  ISETP.GE.AND P1, PT, R105, 0x32, PT ;  /* 0x000000326900780c */ /* 0x000fe40003f26270 */
[----:B------:R-:W-:-:S05]  /*1070*/  @!P0 LEA.HI.SX32 R113, R113, R114, 0x1c ;  /* 0x0000007271718211 */ /* 0x000fca00078fe2ff */
[----:B------:R-:W-:-:S06]  /*1080*/  @!P0 IMAD R104, R113, -0x32, R112 ;  /* 0xffffffce71688824 */ /* 0x000fcc00078e0270 */
[----:B------:R-:W-:Y:S05]  /*1090*/  @!P1 BRA `(.L_x_8) ;  /* 0xfffffffc00549947 */ /* 0x000fea000383ffff */
[----:B------:R-:W-:Y:S05]  /*10a0*/  BSYNC.RECONVERGENT B0 ;  /* 0x0000000000007941 */ /* 0x000fea0003800200 */
.L_x_5:
[----:B0-----:R-:W-:Y:S01]  /*10b0*/  LEA R102, R52, R119, 0x2 ;  /* 0x0000007734667211 */ /* 0x001fe200078e10ff */
[----:B------:R0:W-:Y:S01]  /*10c0*/  STL.64 [R1+0x258], RZ ;  /* 0x000258ff01007387 */ /* 0x0001e20000100a00 */
[----:B------:R-:W-:Y:S01]  /*10d0*/  MOV R107, 0x1 ;  /* 0x00000001006b7802 */ /* 0x000fe20000000f00 */
[----:B------:R-:W-:Y:S01]  /*10e0*/  HFMA2 R103, -RZ, RZ, 0, 0 ;  /* 0x00000000ff677431 */ /* 0x000fe200000001ff */
[----:B------:R-:W-:Y:S01]  /*10f0*/  BSSY.RECONVERGENT B0, `(.L_x_9) ;  /* 0x0000048000007945 */ /* 0x000fe20003800200 */
[----:B------:R0:W-:Y:S01]  /*1100*/  STL.64 [R1+0x260], RZ ;  /* 0x000260ff01007387 */ /* 0x0001e20000100a00 */
[----:B------:R-:W-:Y:S01]  /*1110*/  HFMA2 R105, -RZ, RZ, 0, 5.9604644775390625e-08 ;  /* 0x00000001ff697431 */ /* 0x000fe200000001ff */
[----:B------:R-:W-:Y:S02]  /*1120*/  MOV R104, 0x1 ;  /* 0x0000000100687802 */ /* 0x000fe40000000f00 */
        /* <DEDUP_REMOVED lines=23> */
[----:B------:R0:W-:Y:S04]  /*12a0*/  STL [R1+0xc8], R52 ;  /* 0x0000c83401007387 */ /* 0x0001e80000100800 */
[----:B------:R0:W-:Y:S02]  /*12b0*/  STL [R102], R107 ;  /* 0x0000006b66007387 */ /* 0x0001e40000100800 */
.L_x_12:
        /* <DEDUP_REMOVED lines=30> */
[----:B------:R-:W-:Y:S02]  /*14a0*/  MOV R120, 0x1 ;  /* 0x0000000100787802 */ /* 0x000fe40000000f00 */
[----:B--2---:R-:W-:-:S13]  /*14b0*/  ISETP.GT.AND P1, PT, R108, R111, PT ;  /* 0x0000006f6c00720c */ /* 0x004fda0003f24270 */
[----:B------:R0:W-:Y:S01]  /*14c0*/  @!P1 STL [R102], R121 ;  /* 0x0000007966009387 */ /* 0x0001e20000100800 */
[----:B------:R-:W-:-:S03]  /*14d0*/  @!P1 IADD3 R105, PT, PT, R105, 0x1, RZ ;  /* 0x0000000169699810 */ /* 0x000fc60007ffe0ff */
[----:B------:R0:W-:Y:S01]  /*14e0*/  @!P1 STL [R107], R120 ;  /* 0x000000786b009387 */ /* 0x0001e20000100800 */
[----:B------:R-:W-:-:S03]  /*14f0*/  @P1 IADD3 R105, PT, PT, R105, 0x1, RZ ;  /* 0x0000000169691810 */ /* 0x000fc60007ffe0ff */
[----:B------:R0:W-:Y:S04]  /*1500*/  @P1 STL [R102], R123 ;  /* 0x0000007b66001387 */ /* 0x0001e80000100800 */
[----:B------:R0:W-:Y:S02]  /*1510*/  @P1 STL [R115], R120 ;  /* 0x0000007873001387 */ /* 0x0001e40000100800 */
.L_x_11:
[----:B------:R-:W-:Y:S05]  /*1520*/  BSYNC.RECONVERGENT B1 ;  /* 0x0000000000017941 */ /* 0x000fea0003800200 */
.L_x_10:
[----:B------:R-:W-:Y:S02]  /*1530*/  ISETP.GE.AND P1, PT, R105, 0x32, PT ;  /* 0x000000326900780c */ /* 0x000fe40003f26270 */
[----:B------:R-:W-:-:S05]  /*1540*/  @!P0 LEA.HI.SX32 R113, R113, R114, 0x1c ;  /* 0x0000007271718211 */ /* 0x000fca00078fe2ff */
[----:B------:R-:W-:-:S06]  /*1550*/  @!P0 IMAD R103, R113, -0x32, R112 ;  /* 0xffffffce71678824 */ /* 0x000fcc00078e0270 */
[----:B------:R-:W-:Y:S05]  /*1560*/  @!P1 BRA `(.L_x_12) ;  /* 0xfffffffc00549947 */ /* 0x000fea000383ffff */
[----:B------:R-:W-:Y:S05]  /*1570*/  BSYNC.RECONVERGENT B0 ;  /* 0x0000000000007941 */ /* 0x000fea0003800200 */
.L_x_9:
[----:B0-----:R-:W2:Y:S01]  /*1580*/  LDL.64 R102, [R1] ;  /* 0x0000000001667983 */ /* 0x001ea20000100a00 */
[----:B------:R-:W0:Y:S03]  /*1590*/  LDC.64 R118, c[0x0][0x398] ;  /* 0x0000e600ff767b82 */ /* 0x000e260000000a00 */
[----:B------:R-:W3:Y:S04]  /*15a0*/  LDL.64 R104, [R1+0x8] ;  /* 0x0000080001687983 */ /* 0x000ee80000100a00 */
[----:B------:R-:W4:Y:S04]  /*15b0*/  LDL.64 R106, [R1+0x10] ;  /* 0x00001000016a7983 */ /* 0x000f280000100a00 */
[----:B------:R-:W4:Y:S04]  /*15c0*/  LDL.64 R108, [R1+0x18] ;  /* 0x00001800016c7983 */ /* 0x000f280000100a00 */
[----:B------:R-:W4:Y:S04]  /*15d0*/  LDL.64 R110, [R1+0x20] ;  /* 0x00002000016e7983 */ /* 0x000f280000100a00 */
[----:B------:R-:W4:Y:S04]  /*15e0*/  LDL.64 R112, [R1+0x28] ;  /* 0x0000280001707983 */ /* 0x000f280000100a00 */
[----:B------:R-:W4:Y:S04]  /*15f0*/  LDL.64 R114, [R1+0x30] ;  /* 0x0000300001727983 */ /* 0x000f280000100a00 */
[----:B------:R-:W4:Y:S01]  /*1600*/  LDL.64 R116, [R1+0x38] ;  /* 0x0000380001747983 */ /* 0x000f220000100a00 */
[----:B------:R-:W-:-:S02]  /*1610*/  IMAD R127, R3, 0x32, R4 ;  /* 0x00000032037f7824 */ /* 0x000fc400078e0204 */
[----:B------:R-:W-:Y:S01]  /*1620*/  IMAD R125, R2, 0x32, R3 ;  /* 0x00000032027d7824 */ /* 0x000fe200078e0203 */
[----:B------:R-:W4:Y:S01]  /*1630*/  LDL.64 R120, [R1+0x40] ;  /* 0x0000400001787983 */ /* 0x000f220000100a00 */
[----:B0-----:R-:W-:-:S03]  /*1640*/  IMAD.WIDE R130, R127, 0x4, R118 ;  /* 0x000000047f827825 */ /* 0x001fc600078e0276 */
[----:B------:R-:W4:Y:S01]  /*1650*/  LDL.64 R122, [R1+0x48] ;  /* 0x00004800017a7983 */ /* 0x000f220000100a00 */
[----:B------:R-:W-:-:S03]  /*1660*/  IMAD.WIDE R128, R125, 0x4, R118 ;  /* 0x000000047d807825 */ /* 0x000fc600078e0276 */
[----:B------:R-:W4:Y:S01]  /*1670*/  LDL.64 R124, [R1+0x50] ;  /* 0x00005000017c7983 */ /* 0x000f220000100a00 */
[----:B------:R-:W-:Y:S02]  /*1680*/  IMAD R127, R5, 0x32, R6 ;  /* 0x00000032057f7824 */ /* 0x000fe400078e0206 */
[----:B------:R-:W-:Y:S01]  /*1690*/  IMAD R137, R7, 0x32, R8 ;  /* 0x0000003207897824 */ /* 0x000fe200078e0208 */
[----:B------:R0:W4:Y:S01]  /*16a0*/  LDG.E R194, desc[UR4][R130.64] ;  /* 0x0000000482c27981 */ /* 0x000122000c1e1900 */
[----:B------:R-:W-:Y:S02]  /*16b0*/  IMAD R133, R4, 0x32, R5 ;  /* 0x0000003204857824 */ /* 0x000fe400078e0205 */
[--C-:B------:R-:W-:Y:S01]  /*16c0*/  IMAD.WIDE R198, R127, 0x4, R118.reuse ;  /* 0x000000047fc67825 */ /* 0x100fe200078e0276 */
[----:B------:R-:W4:Y:S03]  /*16d0*/  LDG.E R247, desc[UR4][R128.64] ;  /* 0x0000000480f77981 */ /* 0x000f26000c1e1900 */
[--C-:B------:R-:W-:Y:S01]  /*16e0*/  IMAD.WIDE R132, R133, 0x4, R118.reuse ;  /* 0x0000000485847825 */ /* 0x100fe200078e0276 */
[----:B------:R-:W4:Y:S03]  /*16f0*/  LDL.64 R126, [R1+0x58] ;  /* 0x00005800017e7983 */ /* 0x000f260000100a00 */
[----:B0-----:R-:W-:Y:S01]  /*1700*/  IMAD.WIDE R130, R137, 0x4, R118 ;  /* 0x0000000489827825 */ /* 0x001fe200078e0276 */
[----:B------:R0:W4:Y:S03]  /*1710*/  LDG.E R195, desc[UR4][R132.64] ;  /* 0x0000000484c37981 */ /* 0x000126000c1e1900 */
[----:B------:R-:W-:Y:S01]  /*1720*/  IMAD R135, R6, 0x32, R7 ;  /* 0x0000003206877824 */ /* 0x000fe200078e0207 */
[----:B------:R-:W4:Y:S01]  /*1730*/  LDG.E R183, desc[UR4][R130.64] ;  /* 0x0000000482b77981 */ /* 0x000f22000c1e1900 */
[----:B------:R-:W-:-:S02]  /*1740*/  IMAD R141, R9, 0x32, R10 ;  /* 0x00000032098d7824 */ /* 0x000fc400078e020a */
[----:B------:R-:W-:Y:S01]  /*1750*/  IMAD.WIDE R134, R135, 0x4, R118 ;  /* 0x0000000487867825 */ /* 0x000fe200078e0276 */
[----:B------:R-:W4:Y:S03]  /*1760*/  LDL.64 R128, [R1+0x60] ;  /* 0x0000600001807983 */ /* 0x000f260000100a00 */
[----:B------:R-:W-:Y:S01]  /*1770*/  IMAD R139, R8, 0x32, R9 ;  /* 0x00000032088b7824 */ /* 0x000fe200078e0209 */
[----:B------:R1:W4:Y:S01]  /*1780*/  LDG.E R181, desc[UR4][R134.64] ;  /* 0x0000000486b57981 */ /* 0x000322000c1e1900 */
[----:B------:R-:W-:-:S03]  /*1790*/  IMAD.WIDE R136, R141, 0x4, R118 ;  /* 0x000000048d887825 */ /* 0x000fc600078e0276 */
[----:B------:R-:W4:Y:S01]  /*17a0*/  LDL.64 R130, [R1+0x68] ;  /* 0x0000680001827983 */ /* 0x000f220000100a00 */
[----:B------:R-:W-:Y:S02]  /*17b0*/  IMAD R143, R12, 0x32, R13 ;  /* 0x000000320c8f7824 */ /* 0x000fe400078e020d */
[--C-:B0-----:R-:W-:Y:S01]  /*17c0*/  IMAD.WIDE R132, R139, 0x4, R118.reuse ;  /* 0x000000048b847825 */ /* 0x101fe200078e0276 */
[----:B------:R0:W4:Y:S03]  /*17d0*/  LDG.E R246, desc[UR4][R136.64] ;  /* 0x0000000488f67981 */ /* 0x000126000c1e1900 */
[----:B-1----:R-:W-:Y:S01]  /*17e0*/  IMAD.WIDE R134, R143, 0x4, R118 ;  /* 0x000000048f867825 */ /* 0x002fe200078e0276 */
[----:B------:R-:W4:Y:S04]  /*17f0*/  LDG.E R182, desc[UR4][R132.64] ;  /* 0x0000000484b67981 */ /* 0x000f28000c1e1900 */
[----:B------:R-:W4:Y:S01]  /*1800*/  LDG.E R211, desc[UR4][R134.64] ;  /* 0x0000000486d37981 */ /* 0x000f22000c1e1900 */
[----:B0-----:R-:W-:-:S02]  /*1810*/  IMAD R137, R14, 0x32, R15 ;  /* 0x000000320e897824 */ /* 0x001fc400078e020f */
[----:B------:R-:W-:Y:S01]  /*1820*/  IMAD R145, R13, 0x32, R14 ;  /* 0x000000320d917824 */ /* 0x000fe200078e020e */
[----:B------:R-:W4:Y:S01]  /*1830*/  LDG.E R198, desc[UR4][R198.64] ;  /* 0x00000004c6c67981 */ /* 0x000f22000c1e1900 */
[----:B------:R-:W-:-:S03]  /*1840*/  IMAD.WIDE R136, R137, 0x4, R118 ;  /* 0x0000000489887825 */ /* 0x000fc600078e0276 */
[----:B------:R-:W4:Y:S04]  /*1850*/  LDL.64 R132, [R1+0x70] ;  /* 0x0000700001847983 */ /* 0x000f280000100a00 */
[----:B------:R-:W4:Y:S04]  /*1860*/  LDL.64 R134, [R1+0xc8] ;  /* 0x0000c80001867983 */ /* 0x000f280000100a00 */
[----:B------:R-:W4:Y:S01]  /*1870*/  LDG.E R205, desc[UR4][R136.64] ;  /* 0x0000000488cd7981 */ /* 0x000f22000c1e1900 */
[----:B------:R-:W-:Y:S02]  /*1880*/  IMAD R147, R17, 0x32, R18 ;  /* 0x0000003211937824 */ /* 0x000fe400078e0212 */
[----:B------:R-:W-:Y:S01]  /*1890*/  IMAD R149, R18, 0x32, R19 ;  /* 0x0000003212957824 */ /* 0x000fe200078e0213 */
[----:B------:R-:W4:Y:S01]  /*18a0*/  LDL.64 R164, [R1+0x120] ;  /* 0x0001200001a47983 */ /* 0x000f220000100a00 */
[----:B------:R-:W-:-:S02]  /*18b0*/  IMAD R151, R22, 0x32, R23 ;  /* 0x0000003216977824 */ /* 0x000fc400078e0217 */
[----:B------:R-:W-:Y:S01]  /*18c0*/  IMAD R153, R23, 0x32, R24 ;  /* 0x0000003217997824 */ /* 0x000fe200078e0218 */
[----:B------:R-:W4:Y:S04]  /*18d0*/  LDL.64 R166, [R1+0x128] ;  /* 0x0001280001a67983 */ /* 0x000f280000100a00 */
[----:B------:R-:W4:Y:S01]  /*18e0*/  LDL.64 R136, [R1+0xd0] ;  /* 0x0000d00001887983 */ /* 0x000f220000100a00 */
[----:B------:R-:W-:Y:S02]  /*18f0*/  IMAD R139, R10, 0x32, R11 ;  /* 0x000000320a8b7824 */ /* 0x000fe400078e020b */
[----:B------:R-:W-:Y:S01]  /*1900*/  IMAD R141, R11, 0x32, R12 ;  /* 0x000000320b8d7824 */ /* 0x000fe200078e020c */
[----:B------:R-:W4:Y:S01]  /*1910*/  LDL.64 R168, [R1+0x130] ;  /* 0x0001300001a87983 */ /* 0x000f220000100a00 */
[----:B------:R-:W-:-:S04]  /*1920*/  IMAD.WIDE R138, R139, 0x4, R118 ;  /* 0x000000048b8a7825 */ /* 0x000fc800078e0276 */
[--C-:B------:R-:W-:Y:S01]  /*1930*/  IMAD.WIDE R218, R141, 0x4, R118.reuse ;  /* 0x000000048dda7825 */ /* 0x100fe200078e0276 */
[----:B------:R0:W4:Y:S03]  /*1940*/  LDG.E R213, desc[UR4][R138.64] ;  /* 0x000000048ad57981 */ /* 0x000126000c1e1900 */
[----:B------:R-:W-:Y:S02]  /*1950*/  IMAD.WIDE R140, R145, 0x4, R118 ;  /* 0x00000004918c7825 */ /* 0x000fe400078e0276 */
[----:B------:R-:W4:Y:S02]  /*1960*/  LDG.E R218, desc[UR4][R218.64] ;  /* 0x00000004dada7981 */ /* 0x000f24000c1e1900 */
[----:B------:R-:W-:Y:S02]  /*1970*/  IMAD R143, R15, 0x32, R16 ;  /* 0x000000320f8f7824 */ /* 0x000fe400078e0210 */
[----:B------:R-:W-:Y:S01]  /*1980*/  IMAD R145, R16, 0x32, R17 ;  /* 0x0000003210917824 */ /* 0x000fe200078e0211 */
[----:B------:R1:W4:Y:S01]  /*1990*/  LDG.E R210, desc[UR4][R140.64] ;  /* 0x000000048cd27981 */ /* 0x000322000c1e1900 */
[----:B------:R-:W-:-:S04]  /*19a0*/  IMAD.WIDE R202, R143, 0x4, R118 ;  /* 0x000000048fca7825 */ /* 0x000fc800078e0276 */
[--C-:B0-----:R-:W-:Y:S02]  /*19b0*/  IMAD.WIDE R138, R145, 0x4, R118.reuse ;  /* 0x00000004918a7825 */ /* 0x101fe400078e0276 */
[----:B------:R-:W4:Y:S02]  /*19c0*/  LDG.E R202, desc[UR4][R202.64] ;  /* 0x00000004caca7981 */ /* 0x000f24000c1e1900 */
[--C-:B------:R-:W-:Y:S02]  /*19d0*/  IMAD.WIDE R142, R147, 0x4, R118.reuse ;  /* 0x00000004938e7825 */ /* 0x100fe400078e0276 */
[----:B------:R-:W4:Y:S02]  /*19e0*/  LDG.E R201, desc[UR4][R138.64] ;  /* 0x000000048ac97981 */ /* 0x000f24000c1e1900 */
[----:B-1----:R-:W-:Y:S02]  /*19f0*/  IMAD.WIDE R140, R149, 0x4, R118 ;  /* 0x00000004958c7825 */ /* 0x002fe400078e0276 */
[----:B------:R0:W4:Y:S02]  /*1a00*/  LDG.E R179, desc[UR4][R142.64] ;  /* 0x000000048eb37981 */ /* 0x000124000c1e1900 */
[----:B------:R-:W-:-:S02]  /*1a10*/  IMAD R145, R19, 0x32, R20 ;  /* 0x0000003213917824 */ /* 0x000fc400078e0214 */
[----:B------:R-:W-:Y:S01]  /*1a20*/  IMAD R147, R20, 0x32, R21 ;  /* 0x0000003214937824 */ /* 0x000fe200078e0215 */
[----:B------:R1:W4:Y:S01]  /*1a30*/  LDG.E R180, desc[UR4][R140.64] ;  /* 0x000000048cb47981 */ /* 0x000322000c1e1900 */
[----:B------:R-:W-:Y:S02]  /*1a40*/  IMAD R149, R21, 0x32, R22 ;  /* 0x0000003215957824 */ /* 0x000fe400078e0216 */
[--C-:B------:R-:W-:Y:S01]  /*1a50*/  IMAD.WIDE R144, R145, 0x4, R118.reuse ;  /* 0x0000000491907825 */ /* 0x100fe200078e0276 */
[----:B------:R-:W4:Y:S03]  /*1a60*/  LDL.64 R138, [R1+0xd8] ;  /* 0x0000d800018a7983 */ /* 0x000f260000100a00 */
[--C-:B------:R-:W-:Y:S01]  /*1a70*/  IMAD.WIDE R146, R147, 0x4, R118.reuse ;  /* 0x0000000493927825 */ /* 0x100fe200078e0276 */
[----:B------:R1:W4:Y:S03]  /*1a80*/  LDG.E R177, desc[UR4][R144.64] ;  /* 0x0000000490b17981 */ /* 0x000326000c1e1900 */
[--C-:B0-----:R-:W-:Y:S01]  /*1a90*/  IMAD.WIDE R142, R149, 0x4, R118.reuse ;  /* 0x00000004958e7825 */ /* 0x101fe200078e0276 */
[----:B------:R0:W4:Y:S03]  /*1aa0*/  LDG.E R178, desc[UR4][R146.64] ;  /* 0x0000000492b27981 */ /* 0x000126000c1e1900 */
[----:B-1----:R-:W-:Y:S01]  /*1ab0*/  IMAD.WIDE R140, R151, 0x4, R118 ;  /* 0x00000004978c7825 */ /* 0x002fe200078e0276 */
[----:B------:R1:W4:Y:S03]  /*1ac0*/  LDG.E R175, desc[UR4][R142.64] ;  /* 0x000000048eaf7981 */ /* 0x000326000c1e1900 */
[----:B------:R-:W-:Y:S01]  /*1ad0*/  IMAD R149, R24, 0x32, R25 ;  /* 0x0000003218957824 */ /* 0x000fe200078e0219 */
[----:B------:R1:W4:Y:S01]  /*1ae0*/  LDG.E R176, desc[UR4][R140.64] ;  /* 0x000000048cb07981 */ /* 0x000322000c1e1900 */
[----:B------:R-:W-:-:S04]  /*1af0*/  IMAD.WIDE R172, R153, 0x4, R118 ;  /* 0x0000000499ac7825 */ /* 0x000fc800078e0276 */
[----:B------:R-:W-:Y:S02]  /*1b00*/  IMAD R151, R25, 0x32, R26 ;  /* 0x0000003219977824 */ /* 0x000fe400078e021a */
[----:B------:R-:W-:Y:S01]  /*1b10*/  IMAD R153, R52, 0x32, R53 ;  /* 0x0000003234997824 */ /* 0x000fe200078e0235 */
[----:B------:R-:W4:Y:S01]  /*1b20*/  LDG.E R172, desc[UR4][R172.64] ;  /* 0x00000004acac7981 */ /* 0x000f22000c1e1900 */
[----:B------:R-:W-:Y:S02]  /*1b30*/  IMAD R157, R54, 0x32, R55 ;  /* 0x00000032369d7824 */ /* 0x000fe400078e0237 */
[----:B------:R-:W-:-:S04]  /*1b40*/  IMAD.WIDE R144, R149, 0x4, R118 ;  /* 0x0000000495907825 */ /* 0x000fc800078e0276 */
[----:B------:R-:W-:Y:S02]  /*1b50*/  IMAD R155, R53, 0x32, R54 ;  /* 0x00000032359b7824 */ /* 0x000fe400078e0236 */
[--C-:B0-----:R-:W-:Y:S01]  /*1b60*/  IMAD.WIDE R146, R151, 0x4, R118.reuse ;  /* 0x0000000497927825 */ /* 0x101fe200078e0276 */
[----:B------:R0:W4:Y:S03]  /*1b70*/  LDG.E R173, desc[UR4][R144.64] ;  /* 0x0000000490ad7981 */ /* 0x000126000c1e1900 */
[--C-:B-1----:R-:W-:Y:S01]  /*1b80*/  IMAD.WIDE R142, R153, 0x4, R118.reuse ;  /* 0x00000004998e7825 */ /* 0x102fe200078e0276 */
[----:B------:R1:W4:Y:S03]  /*1b90*/  LDG.E R225, desc[UR4][R146.64] ;  /* 0x0000000492e17981 */ /* 0x000326000c1e1900 */
[----:B------:R-:W-:Y:S01]  /*1ba0*/  IMAD.WIDE R148, R157, 0x4, R118 ;  /* 0x000000049d947825 */ /* 0x000fe200078e0276 */
[----:B------:R1:W4:Y:S03]  /*1bb0*/  LDG.E R200, desc[UR4][R142.64] ;  /* 0x000000048ec87981 */ /* 0x000326000c1e1900 */
[----:B------:R-:W-:Y:S01]  /*1bc0*/  IMAD R151, R56, 0x32, R57 ;  /* 0x0000003238977824 */ /* 0x000fe200078e0239 */
[----:B------:R1:W4:Y:S01]  /*1bd0*/  LDG.E R203, desc[UR4][R148.64] ;  /* 0x0000000494cb7981 */ /* 0x000322000c1e1900 */
[----:B------:R-:W-:-:S02]  /*1be0*/  IMAD R153, R57, 0x32, R58 ;  /* 0x0000003239997824 */ /* 0x000fc400078e023a */
[----:B------:R-:W-:-:S04]  /*1bf0*/  IMAD.WIDE R140, R155, 0x4, R118 ;  /* 0x000000049b8c7825 */ /* 0x000fc800078e0276 */
[----:B0-----:R-:W-:Y:S01]  /*1c00*/  IMAD.WIDE R144, R151, 0x4, R118 ;  /* 0x0000000497907825 */ /* 0x001fe200078e0276 */
[----:B------:R0:W4:Y:S03]  /*1c10*/  LDG.E R204, desc[UR4][R140.64] ;  /* 0x000000048ccc7981 */ /* 0x000126000c1e1900 */
[----:B------:R-:W-:Y:S01]  /*1c20*/  IMAD R155, R59, 0x32, R60 ;  /* 0x000000323b9b7824 */ /* 0x000fe200078e023c */
[----:B------:R0:W4:Y:S01]  /*1c30*/  LDG.E R245, desc[UR4][R144.64] ;  /* 0x0000000490f57981 */ /* 0x000122000c1e1900 */
[----:B-1----:R-:W-:-:S04]  /*1c40*/  IMAD.WIDE R146, R153, 0x4, R118 ;  /* 0x0000000499927825 */ /* 0x002fc800078e0276 */
[----:B------:R-:W-:Y:S01]  /*1c50*/  IMAD R143, R61, 0x32, R62 ;  /* 0x000000323d8f7824 */ /* 0x000fe200078e023e */
[----:B------:R1:W4:Y:S01]  /*1c60*/  LDG.E R219, desc[UR4][R146.64] ;  /* 0x0000000492db7981 */ /* 0x000322000c1e1900 */
[----:B------:R-:W-:Y:S02]  /*1c70*/  IMAD R149, R62, 0x32, R63 ;  /* 0x000000323e957824 */ /* 0x000fe400078e023f */
[----:B------:R-:W-:Y:S02]  /*1c80*/  IMAD R249, R55, 0x32, R56 ;  /* 0x0000003237f97824 */ /* 0x000fe400078e0238 */
[----:B------:R-:W-:Y:S02]  /*1c90*/  IMAD R151, R63, 0x32, R64 ;  /* 0x000000323f977824 */ /* 0x000fe400078e0240 */
[----:B0-----:R-:W-:-:S04]  /*1ca0*/  IMAD.WIDE R140, R155, 0x4, R118 ;  /* 0x000000049b8c7825 */ /* 0x001fc800078e0276 */
[--C-:B------:R-:W-:Y:S01]  /*1cb0*/  IMAD.WIDE R142, R143, 0x4, R118.reuse ;  /* 0x000000048f8e7825 */ /* 0x100fe200078e0276 */
[----:B------:R0:W4:Y:S03]  /*1cc0*/  LDG.E R223, desc[UR4][R140.64] ;  /* 0x000000048cdf7981 */ /* 0x000126000c1e1900 */
[----:B------:R-:W-:Y:S01]  /*1cd0*/  IMAD.WIDE R144, R149, 0x4, R118 ;  /* 0x0000000495907825 */ /* 0x000fe200078e0276 */
[----:B------:R3:W4:Y:S03]  /*1ce0*/  LDG.E R224, desc[UR4][R142.64] ;  /* 0x000000048ee07981 */ /* 0x000726000c1e1900 */
[----:B------:R-:W-:Y:S01]  /*1cf0*/  IMAD R221, R58, 0x32, R59 ;  /* 0x000000323add7824 */ /* 0x000fe200078e023b */
[----:B------:R3:W4:Y:S01]  /*1d00*/  LDG.E R237, desc[UR4][R144.64] ;  /* 0x0000000490ed7981 */ /* 0x000722000c1e1900 */
[----:B------:R-:W-:-:S04]  /*1d10*/  IMAD.WIDE R248, R249, 0x4, R118 ;  /* 0x00000004f9f87825 */ /* 0x000fc800078e0276 */
[----:B-1----:R-:W-:Y:S02]  /*1d20*/  IMAD.WIDE R146, R151, 0x4, R118 ;  /* 0x0000000497927825 */ /* 0x002fe400078e0276 */
[----:B------:R-:W4:Y:S02]  /*1d30*/  LDG.E R248, desc[UR4][R248.64] ;  /* 0x00000004f8f87981 */ /* 0x000f24000c1e1900 */
[----:B------:R-:W-:Y:S02]  /*1d40*/  IMAD R231, R64, 0x32, R65 ;  /* 0x0000003240e77824 */ /* 0x000fe400078e0241 */
[----:B------:R-:W-:Y:S01]  /*1d50*/  IMAD.WIDE R220, R221, 0x4, R118 ;  /* 0x00000004dddc7825 */ /* 0x000fe200078e0276 */
[----:B------:R4:W4:Y:S03]  /*1d60*/  LDG.E R229, desc[UR4][R146.64] ;  /* 0x0000000492e57981 */ /* 0x000926000c1e1900 */
[----:B------:R-:W-:-:S02]  /*1d70*/  IMAD R239, R60, 0x32, R61 ;  /* 0x000000323cef7824 */ /* 0x000fc400078e023d */
[----:B0-----:R-:W-:Y:S01]  /*1d80*/  IMAD R141, R66, 0x32, R67 ;  /* 0x00000032428d7824 */ /* 0x001fe200078e0243 */
[----:B------:R-:W4:Y:S01]  /*1d90*/  LDG.E R220, desc[UR4][R220.64] ;  /* 0x00000004dcdc7981 */ /* 0x000f22000c1e1900 */
[----:B------:R-:W-:-:S04]  /*1da0*/  IMAD.WIDE R230, R231, 0x4, R118 ;  /* 0x00000004e7e67825 */ /* 0x000fc800078e0276 */
[--C-:B------:R-:W-:Y:S02]  /*1db0*/  IMAD.WIDE R238, R239, 0x4, R118.reuse ;  /* 0x00000004efee7825 */ /* 0x100fe400078e0276 */
[----:B------:R-:W4:Y:S02]  /*1dc0*/  LDG.E R230, desc[UR4][R230.64] ;  /* 0x00000004e6e67981 */ /* 0x000f24000c1e1900 */
[----:B------:R-:W-:Y:S02]  /*1dd0*/  IMAD.WIDE R140, R141, 0x4, R118 ;  /* 0x000000048d8c7825 */ /* 0x000fe400078e0276 */
[----:B------:R-:W4:Y:S02]  /*1de0*/  LDG.E R238, desc[UR4][R238.64] ;  /* 0x00000004eeee7981 */ /* 0x000f24000c1e1900 */
[----:B------:R-:W-:Y:S02]  /*1df0*/  IMAD R227, R65, 0x32, R66 ;  /* 0x0000003241e37824 */ /* 0x000fe400078e0242 */
[----:B------:R0:W4:Y:S02]  /*1e00*/  LDG.E R231, desc[UR4][R140.64] ;  /* 0x000000048ce77981 */ /* 0x000124000c1e1900 */
[----:B------:R-:W-:-:S06]  /*1e10*/  IMAD.WIDE R226, R227, 0x4, R118 ;  /* 0x00000004e3e27825 */ /* 0x000fcc00078e0276 */
[----:B------:R-:W4:Y:S01]  /*1e20*/  LDG.E R226, desc[UR4][R226.64] ;  /* 0x00000004e2e27981 */ /* 0x000f22000c1e1900 */
[----:B--2---:R-:W-:Y:S02]  /*1e30*/  IMAD R149, R102, 0x32, R103 ;  /* 0x0000003266957824 */ /* 0x004fe400078e0267 */
[----:B---3--:R-:W-:Y:S02]  /*1e40*/  IMAD R151, R103, 0x32, R104 ;  /* 0x0000003267977824 */ /* 0x008fe400078e0268 */
[----:B------:R-:W-:Y:S02]  /*1e50*/  IMAD R153, R104, 0x32, R105 ;  /* 0x0000003268997824 */ /* 0x000fe400078e0269 */
[----:B------:R-:W-:-:S04]  /*1e60*/  IMAD.WIDE R142, R149, 0x4, R118 ;  /* 0x00000004958e7825 */ /* 0x000fc800078e0276 */
[--C-:B------:R-:W-:Y:S01]  /*1e70*/  IMAD.WIDE R144, R151, 0x4, R118.reuse ;  /* 0x0000000497907825 */ /* 0x100fe200078e0276 */
[----:B------:R1:W2:Y:S03]  /*1e80*/  LDG.E R221, desc[UR4][R142.64] ;  /* 0x000000048edd7981 */ /* 0x0002a6000c1e1900 */
[----:B------:R-:W-:Y:S01]  /*1e90*/  IMAD.WIDE R148, R153, 0x4, R118 ;  /* 0x0000000499947825 */ /* 0x000fe200078e0276 */
[----:B------:R3:W2:Y:S03]  /*1ea0*/  LDG.E R222, desc[UR4][R144.64] ;  /* 0x0000000490de7981 */ /* 0x0006a6000c1e1900 */
[----:B----4-:R-:W-:Y:S01]  /*1eb0*/  IMAD R147, R105, 0x32, R106 ;  /* 0x0000003269937824 */ /* 0x010fe200078e026a */
[----:B------:R4:W2:Y:S01]  /*1ec0*/  LDG.E R244, desc[UR4][R148.64] ;  /* 0x0000000494f47981 */ /* 0x0008a2000c1e1900 */
[----:B------:R-:W-:-:S02]  /*1ed0*/  IMAD R151, R106, 0x32, R107 ;  /* 0x000000326a977824 */ /* 0x000fc400078e026b */
[----:B------:R-:W-:Y:S02]  /*1ee0*/  IMAD R153, R107, 0x32, R108 ;  /* 0x000000326b997824 */ /* 0x000fe400078e026c */
[----:B------:R-:W-:Y:S02]  /*1ef0*/  IMAD R155, R108, 0x32, R109 ;  /* 0x000000326c9b7824 */ /* 0x000fe400078e026d */
[----:B------:R-:W-:-:S04]  /*1f00*/  IMAD.WIDE R146, R147, 0x4, R118 ;  /* 0x0000000493927825 */ /* 0x000fc800078e0276 */
[----:B------:R-:W-:Y:S01]  /*1f10*/  IMAD.WIDE R150, R151, 0x4, R118 ;  /* 0x0000000497967825 */ /* 0x000fe200078e0276 */
[----:B------:R-:W2:Y:S03]  /*1f20*/  LDG.E R240, desc[UR4][R146.64] ;  /* 0x0000000492f07981 */ /* 0x000ea6000c1e1900 */
[----:B------:R-:W-:Y:S01]  /*1f30*/  IMAD R157, R109, 0x32, R110 ;  /* 0x000000326d9d7824 */ /* 0x000fe200078e026e */
[----:B------:R4:W2:Y:S01]  /*1f40*/  LDG.E R241, desc[UR4][R150.64] ;  /* 0x0000000496f17981 */ /* 0x0008a2000c1e1900 */
[----:B0-----:R-:W-:-:S04]  /*1f50*/  IMAD.WIDE R140, R153, 0x4, R118 ;  /* 0x00000004998c7825 */ /* 0x001fc800078e0276 */
[----:B-1----:R-:W-:Y:S01]  /*1f60*/  IMAD.WIDE R142, R155, 0x4, R118 ;  /* 0x000000049b8e7825 */ /* 0x002fe200078e0276 */
[----:B------:R-:W2:Y:S03]  /*1f70*/  LDG.E R242, desc[UR4][R140.64] ;  /* 0x000000048cf27981 */ /* 0x000ea6000c1e1900 */
[----:B---3--:R-:W-:Y:S01]  /*1f80*/  IMAD R145, R110, 0x32, R111 ;  /* 0x000000326e917824 */ /* 0x008fe200078e026f */
[----:B------:R0:W3:Y:S01]  /*1f90*/  LDG.E R243, desc[UR4][R142.64] ;  /* 0x000000048ef37981 */ /* 0x0000e2000c1e1900 */
[----:B------:R-:W-:-:S04]  /*1fa0*/  IMAD.WIDE R152, R157, 0x4, R118 ;  /* 0x000000049d987825 */ /* 0x000fc800078e0276 */
[----:B------:R-:W-:Y:S01]  /*1fb0*/  IMAD R157, R113, 0x32, R114 ;  /* 0x00000032719d7824 */ /* 0x000fe200078e0272 */
[----:B------:R-:W3:Y:S01]  /*1fc0*/  LDG.E R236, desc[UR4][R152.64] ;  /* 0x0000000498ec7981 */ /* 0x000ee2000c1e1900 */
[----:B------:R-:W-:Y:S02]  /*1fd0*/  IMAD R159, R114, 0x32, R115 ;  /* 0x00000032729f7824 */ /* 0x000fe400078e0273 */
[----:B----4-:R-:W-:Y:S01]  /*1fe0*/  IMAD R149, R111, 0x32, R112 ;  /* 0x000000326f957824 */ /* 0x010fe200078e0270 */
[----:B------:R-:W4:Y:S01]  /*1ff0*/  LDL.64 R140, [R1+0x78] ;  /* 0x00007800018c7983 */ /* 0x000f220000100a00 */
[----:B------:R-:W-:Y:S02]  /*2000*/  IMAD R155, R112, 0x32, R113 ;  /* 0x00000032709b7824 */ /* 0x000fe400078e0271 */
[--C-:B------:R-:W-:Y:S01]  /*2010*/  IMAD.WIDE R144, R145, 0x4, R118.reuse ;  /* 0x0000000491907825 */ /* 0x100fe200078e0276 */
[----:B------:R-:W4:Y:S03]  /*2020*/  LDL.64 R152, [R1+0xf0] ;  /* 0x0000f00001987983 */ /* 0x000f260000100a00 */
[--C-:B------:R-:W-:Y:S01]  /*2030*/  IMAD.WIDE R150, R157, 0x4, R118.reuse ;  /* 0x000000049d967825 */ /* 0x100fe200078e0276 */
[----:B------:R-:W4:Y:S03]  /*2040*/  LDG.E R239, desc[UR4][R144.64] ;  /* 0x0000000490ef7981 */ /* 0x000f26000c1e1900 */
[--C-:B0-----:R-:W-:Y:S01]  /*2050*/  IMAD.WIDE R142, R159, 0x4, R118.reuse ;  /* 0x000000049f8e7825 */ /* 0x101fe200078e0276 */
[----:B------:R-:W4:Y:S03]  /*2060*/  LDG.E R234, desc[UR4][R150.64] ;  /* 0x0000000496ea7981 */ /* 0x000f26000c1e1900 */
[----:B------:R-:W-:Y:S01]  /*2070*/  IMAD.WIDE R146, R149, 0x4, R118 ;  /* 0x0000000495927825 */ /* 0x000fe200078e0276 */
[----:B------:R-:W4:Y:S03]  /*2080*/  LDG.E R235, desc[UR4][R142.64] ;  /* 0x000000048eeb7981 */ /* 0x000f26000c1e1900 */
[----:B------:R-:W-:-:S02]  /*2090*/  IMAD R157, R67, 0x32, R68 ;  /* 0x00000032439d7824 */ /* 0x000fc400078e0244 */
[----:B------:R-:W-:Y:S01]  /*20a0*/  IMAD R159, R68, 0x32, R69 ;  /* 0x00000032449f7824 */ /* 0x000fe200078e0245 */
[----:B------:R-:W4:Y:S01]  /*20b0*/  LDG.E R232, desc[UR4][R146.64] ;  /* 0x0000000492e87981 */ /* 0x000f22000c1e1900 */
[----:B------:R-:W-:-:S03]  /*20c0*/  IMAD.WIDE R148, R155, 0x4, R118 ;  /* 0x000000049b947825 */ /* 0x000fc600078e0276 */
[----:B------:R-:W4:Y:S01]  /*20d0*/  LDL.64 R144, [R1+0x88] ;  /* 0x0000880001907983 */ /* 0x000f220000100a00 */
[----:B------:R-:W-:Y:S02]  /*20e0*/  IMAD R155, R26, 0x32, R27 ;  /* 0x000000321a9b7824 */ /* 0x000fe400078e021b */
[--C-:B------:R-:W-:Y:S01]  /*20f0*/  IMAD.WIDE R156, R157, 0x4, R118.reuse ;  /* 0x000000049d9c7825 */ /* 0x100fe200078e0276 */
[----:B------:R-:W4:Y:S03]  /*2100*/  LDG.E R233, desc[UR4][R148.64] ;  /* 0x0000000494e97981 */ /* 0x000f26000c1e1900 */
[----:B------:R-:W-:Y:S01]  /*2110*/  IMAD.WIDE R158, R159, 0x4, R118 ;  /* 0x000000049f9e7825 */ /* 0x000fe200078e0276 */
[----:B------:R-:W4:Y:S03]  /*2120*/  LDG.E R170, desc[UR4][R156.64] ;  /* 0x000000049caa7981 */ /* 0x000f26000c1e1900 */
[----:B------:R-:W-:Y:S01]  /*2130*/  IMAD R161, R115, 0x32, R116 ;  /* 0x0000003273a17824 */ /* 0x000fe200078e0274 */
[----:B------:R-:W4:Y:S01]  /*2140*/  LDG.E R171, desc[UR4][R158.64] ;  /* 0x000000049eab7981 */ /* 0x000f22000c1e1900 */
[----:B------:R-:W-:-:S02]  /*2150*/  IMAD R163, R116, 0x32, R117 ;  /* 0x0000003274a37824 */ /* 0x000fc400078e0275 */
[--C-:B------:R-:W-:Y:S01]  /*2160*/  IMAD.WIDE R154, R155, 0x4, R118.reuse ;  /* 0x000000049b9a7825 */ /* 0x100fe200078e0276 */
[----:B------:R-:W4:Y:S03]  /*2170*/  LDL.64 R142, [R1+0x80] ;  /* 0x00008000018e7983 */ /* 0x000f260000100a00 */
[--C-:B------:R-:W-:Y:S01]  /*2180*/  IMAD.WIDE R160, R161, 0x4, R118.reuse ;  /* 0x00000004a1a07825 */ /* 0x100fe200078e0276 */
[----:B------:R-:W4:Y:S03]  /*2190*/  LDG.E R174, desc[UR4][R154.64] ;  /* 0x000000049aae7981 */ /* 0x000f26000c1e1900 */
[----:B------:R-:W-:Y:S01]  /*21a0*/  IMAD.WIDE R162, R163, 0x4, R118 ;  /* 0x00000004a3a27825 */ /* 0x000fe200078e0276 */
[----:B------:R-:W4:Y:S04]  /*21b0*/  LDG.E R227, desc[UR4][R160.64] ;  /* 0x00000004a0e37981 */ /* 0x000f28000c1e1900 */
[----:B------:R-:W4:Y:S04]  /*21c0*/  LDG.E R228, desc[UR4][R162.64] ;  /* 0x00000004a2e47981 */ /* 0x000f28000c1e1900 */
[----:B------:R-:W4:Y:S04]  /*21d0*/  LDL.64 R146, [R1+0x90] ;  /* 0x0000900001927983 */ /* 0x000f280000100a00 */
[----:B------:R-:W4:Y:S04]  /*21e0*/  LDL.64 R148, [R1+0xe0] ;  /* 0x0000e00001947983 */ /* 0x000f280000100a00 */
[----:B------:R-:W4:Y:S04]  /*21f0*/  LDL.64 R150, [R1+0xe8] ;  /* 0x0000e80001967983 */ /* 0x000f280000100a00 */
[----:B------:R-:W4:Y:S04]  /*2200*/  LDL.64 R154, [R1+0xf8] ;  /* 0x0000f800019a7983 */ /* 0x000f280000100a00 */
[----:B------:R-:W4:Y:S04]  /*2210*/  LDL.64 R156, [R1+0x100] ;  /* 0x00010000019c7983 */ /* 0x000f280000100a00 */
[----:B------:R-:W4:Y:S04]  /*2220*/  LDL.64 R158, [R1+0x108] ;  /* 0x00010800019e7983 */ /* 0x000f280000100a00 */
[----:B------:R-:W4:Y:S04]  /*2230*/  LDL.64 R160, [R1+0x110] ;  /* 0x0001100001a07983 */ /* 0x000f280000100a00 */
[----:B------:R-:W4:Y:S01]  /*2240*/  LDL.64 R162, [R1+0x118] ;  /* 0x0001180001a27983 */ /* 0x000f220000100a00 */
[----:B------:R-:W-:-:S02]  /*2250*/  IMAD R187, R117, 0x32, R120 ;  /* 0x0000003275bb7824 */ /* 0x000fc400078e0278 */
[----:B------:R-:W-:Y:S02]  /*2260*/  IMAD R189, R120, 0x32, R121 ;  /* 0x0000003278bd7824 */ /* 0x000fe400078e0279 */
[----:B------:R-:W-:-:S04]  /*2270*/  IMAD.WIDE R186, R187, 0x4, R118 ;  /* 0x00000004bbba7825 */ /* 0x000fc800078e0276 */
[----:B------:R-:W-:Y:S01]  /*2280*/  IMAD.WIDE R188, R189, 0x4, R118 ;  /* 0x00000004bdbc7825 */ /* 0x000fe200078e0276 */
[----:B------:R-:W4:Y:S03]  /*2290*/  LDG.E R184, desc[UR4][R186.64] ;  /* 0x00000004bab87981 */ /* 0x000f26000c1e1900 */
[----:B------:R-:W-:Y:S01]  /*22a0*/  IMAD R193, R121, 0x32, R122 ;  /* 0x0000003279c17824 */ /* 0x000fe200078e027a */
[----:B------:R0:W4:Y:S01]  /*22b0*/  LDG.E R185, desc[UR4][R188.64] ;  /* 0x00000004bcb97981 */ /* 0x000122000c1e1900 */
[----:B------:R-:W-:Y:S02]  /*22c0*/  IMAD R191, R122, 0x32, R123 ;  /* 0x000000327abf7824 */ /* 0x000fe400078e027b */
[----:B------:R-:W-:Y:S02]  /*22d0*/  IMAD R207, R124, 0x32, R125 ;  /* 0x000000327ccf7824 */ /* 0x000fe400078e027d */
[----:B------:R-:W-:-:S04]  /*22e0*/  IMAD.WIDE R192, R193, 0x4, R118 ;  /* 0x00000004c1c07825 */ /* 0x000fc800078e0276 */
[----:B------:R-:W-:Y:S01]  /*22f0*/  IMAD.WIDE R190, R191, 0x4, R118 ;  /* 0x00000004bfbe7825 */ /* 0x000fe200078e0276 */
[----:B------:R-:W4:Y:S03]  /*2300*/  LDG.E R196, desc[UR4][R192.64] ;  /* 0x00000004c0c47981 */ /* 0x000f26000c1e1900 */
[----:B------:R-:W-:Y:S01]  /*2310*/  IMAD R197, R123, 0x32, R124 ;  /* 0x000000327bc57824 */ /* 0x000fe200078e027c */
[----:B------:R1:W4:Y:S01]  /*2320*/  LDG.E R199, desc[UR4][R190.64] ;  /* 0x00000004bec77981 */ /* 0x000322000c1e1900 */
[----:B0-----:R-:W-:-:S04]  /*2330*/  IMAD.WIDE R188, R207, 0x4, R118 ;  /* 0x00000004cfbc7825 */ /* 0x001fc800078e0276 */
[----:B------:R-:W-:-:S04]  /*2340*/  IMAD.WIDE R186, R197, 0x4, R118 ;  /* 0x00000004c5ba7825 */ /* 0x000fc800078e0276 */
[----:B------:R-:W-:Y:S01]  /*2350*/  IMAD R209, R125, 0x32, R126 ;  /* 0x000000327dd17824 */ /* 0x000fe200078e027e */
[----:B------:R-:W-:Y:S01]  /*2360*/  IADD3 R247, PT, PT, R195, R194, R247 ;  /* 0x000000c2c3f77210 */ /* 0x000fe20007ffe0f7 */
[----:B------:R-:W-:Y:S01]  /*2370*/  IMAD R207, R126, 0x32, R127 ;  /* 0x000000327ecf7824 */ /* 0x000fe200078e027f */
[----:B------:R-:W4:Y:S01]  /*2380*/  LDG.E R194, desc[UR4][R186.64] ;  /* 0x00000004bac27981 */ /* 0x000f22000c1e1900 */
[----:B------:R-:W-:-:S03]  /*2390*/  IMAD.WIDE R208, R209, 0x4, R118 ;  /* 0x00000004d1d07825 */ /* 0x000fc600078e0276 */
[----:B------:R0:W4:Y:S01]  /*23a0*/  LDG.E R197, desc[UR4][R188.64] ;  /* 0x00000004bcc57981 */ /* 0x000122000c1e1900 */
[----:B-1----:R-:W-:Y:S02]  /*23b0*/  IMAD R191, R127, 0x32, R128 ;  /* 0x000000327fbf7824 */ /* 0x002fe400078e0280 */
[----:B------:R-:W-:Y:S01]  /*23c0*/  IMAD.WIDE R206, R207, 0x4, R118 ;  /* 0x00000004cfce7825 */ /* 0x000fe200078e0276 */
[----:B------:R1:W4:Y:S03]  /*23d0*/  LDG.E R192, desc[UR4][R208.64] ;  /* 0x00000004d0c07981 */ /* 0x000326000c1e1900 */
[----:B------:R-:W-:Y:S01]  /*23e0*/  IMAD R215, R129, 0x32, R130 ;  /* 0x0000003281d77824 */ /* 0x000fe200078e0282 */
[----:B------:R1:W4:Y:S01]  /*23f0*/  LDG.E R195, desc[UR4][R206.64] ;  /* 0x00000004cec37981 */ /* 0x000322000c1e1900 */
[----:B------:R-:W-:Y:S02]  /*2400*/  IMAD R193, R128, 0x32, R129 ;  /* 0x0000003280c17824 */ /* 0x000fe400078e0281 */
[----:B------:R-:W-:-:S04]  /*2410*/  IMAD.WIDE R190, R191, 0x4, R118 ;  /* 0x00000004bfbe7825 */ /* 0x000fc800078e0276 */
[--C-:B0-----:R-:W-:Y:S02]  /*2420*/  IMAD.WIDE R188, R215, 0x4, R118.reuse ;  /* 0x00000004d7bc7825 */ /* 0x101fe400078e0276 */
[----:B------:R-:W4:Y:S02]  /*2430*/  LDG.E R190, desc[UR4][R190.64] ;  /* 0x00000004bebe7981 */ /* 0x000f24000c1e1900 */
[----:B------:R-:W-:Y:S02]  /*2440*/  IMAD.WIDE R186, R193, 0x4, R118 ;  /* 0x00000004c1ba7825 */ /* 0x000fe400078e0276 */
[----:B------:R-:W4:Y:S02]  /*2450*/  LDG.E R188, desc[UR4][R188.64] ;  /* 0x00000004bcbc7981 */ /* 0x000f24000c1e1900 */
[----:B------:R-:W-:Y:S02]  /*2460*/  IMAD R215, R130, 0x32, R131 ;  /* 0x0000003282d77824 */ /* 0x000fe400078e0283 */
[----:B------:R0:W4:Y:S02]  /*2470*/  LDG.E R193, desc[UR4][R186.64] ;  /* 0x00000004bac17981 */ /* 0x000124000c1e1900 */
[----:B------:R-:W-:-:S04]  /*2480*/  IMAD.WIDE R214, R215, 0x4, R118 ;  /* 0x00000004d7d67825 */ /* 0x000fc800078e0276 */
[----:B-1----:R-:W-:Y:S01]  /*2490*/  IMAD R209, R131, 0x32, R132 ;  /* 0x0000003283d17824 */ /* 0x002fe200078e0284 */
[----:B------:R1:W4:Y:S01]  /*24a0*/  LDG.E R191, desc[UR4][R214.64] ;  /* 0x00000004d6bf7981 */ /* 0x000322000c1e1900 */
[----:B------:R-:W-:Y:S02]  /*24b0*/  IMAD R207, R132, 0x32, R133 ;  /* 0x0000003284cf7824 */ /* 0x000fe400078e0285 */
[----:B------:R-:W-:Y:S02]  /*24c0*/  IMAD R217, R134, 0x32, R135 ;  /* 0x0000003286d97824 */ /* 0x000fe400078e0287 */
[----:B------:R-:W-:-:S04]  /*24d0*/  IMAD.WIDE R208, R209, 0x4, R118 ;  /* 0x00000004d1d07825 */ /* 0x000fc800078e0276 */
[--C-:B------:R-:W-:Y:S01]  /*24e0*/  IMAD.WIDE R206, R207, 0x4, R118.reuse ;  /* 0x00000004cfce7825 */ /* 0x100fe200078e0276 */
[----:B------:R1:W4:Y:S03]  /*24f0*/  LDG.E R212, desc[UR4][R208.64] ;  /* 0x00000004d0d47981 */ /* 0x000326000c1e1900 */
[----:B0-----:R-:W-:Y:S01]  /*2500*/  IMAD.WIDE R186, R217, 0x4, R118 ;  /* 0x00000004d9ba7825 */ /* 0x001fe200078e0276 */
[----:B------:R0:W4:Y:S03]  /*2510*/  LDG.E R189, desc[UR4][R206.64] ;  /* 0x00000004cebd7981 */ /* 0x000126000c1e1900 */
[----:B------:R-:W-:Y:S02]  /*2520*/  IMAD R217, R135, 0x32, R136 ;  /* 0x0000003287d97824 */ /* 0x000fe400078e0288 */
[----:B------:R-:W-:Y:S01]  /*2530*/  IMAD R249, R136, 0x32, R137 ;  /* 0x0000003288f97824 */ /* 0x000fe200078e0289 */
[----:B------:R-:W4:Y:S01]  /*2540*/  LDG.E R186, desc[UR4][R186.64] ;  /* 0x00000004baba7981 */ /* 0x000f22000c1e1900 */
[----:B------:R-:W-:-:S04]  /*2550*/  IMAD.WIDE R216, R217, 0x4, R118 ;  /* 0x00000004d9d87825 */ /* 0x000fc800078e0276 */
[----:B-1----:R-:W-:Y:S01]  /*2560*/  IMAD.WIDE R214, R249, 0x4, R118 ;  /* 0x00000004f9d67825 */ /* 0x002fe200078e0276 */
[----:B------:R-:W4:Y:S04]  /*2570*/  LDG.E R187, desc[UR4][R216.64] ;  /* 0x00000004d8bb7981 */ /* 0x000f28000c1e1900 */
[----:B------:R-:W4:Y:S01]  /*2580*/  LDG.E R251, desc[UR4][R214.64] ;  /* 0x00000004d6fb7981 */ /* 0x000f22000c1e1900 */
[----:B------:R-:W-:-:S04]  /*2590*/  IADD3 R181, PT, PT, R181, R198, R247 ;  /* 0x000000c6b5b57210 */ /* 0x000fc80007ffe0f7 */
[----:B------:R-:W-:-:S04]  /*25a0*/  IADD3 R181, PT, PT, R182, R183, R181 ;  /* 0x000000b7b6b57210 */ /* 0x000fc80007ffe0b5 */
[----:B------:R-:W-:Y:S01]  /*25b0*/  IADD3 R181, PT, PT, R213, R246, R181 ;  /* 0x000000f6d5b57210 */ /* 0x000fe20007ffe0b5 */
[----:B------:R-:W-:-:S03]  /*25c0*/  IMAD R249, R138, 0x32, R139 ;  /* 0x000000328af97824 */ /* 0x000fc600078e028b */
[----:B------:R-:W-:Y:S02]  /*25d0*/  IADD3 R181, PT, PT, R211, R218, R181 ;  /* 0x000000dad3b57210 */ /* 0x000fe40007ffe0b5 */
[----:B------:R-:W-:Y:S02]  /*25e0*/  IADD3 R200, PT, PT, R203, R204, R200 ;  /* 0x000000cccbc87210 */ /* 0x000fe40007ffe0c8 */
[----:B------:R-:W-:Y:S01]  /*25f0*/  IADD3 R181, PT, PT, R205, R210, R181 ;  /* 0x000000d2cdb57210 */ /* 0x000fe20007ffe0b5 */
[----:B------:R-:W-:Y:S02]  /*2600*/  IMAD R209, R137, 0x32, R138 ;  /* 0x0000003289d17824 */ /* 0x000fe400078e028a */
[----:B0-----:R-:W-:Y:S01]  /*2610*/  IMAD.WIDE R206, R249, 0x4, R118 ;  /* 0x00000004f9ce7825 */ /* 0x001fe200078e0276 */
[----:B------:R-:W-:Y:S02]  /*2620*/  IADD3 R181, PT, PT, R201, R202, R181 ;  /* 0x000000cac9b57210 */ /* 0x000fe40007ffe0b5 */
[----:B------:R-:W-:Y:S01]  /*2630*/  IADD3 R245, PT, PT, R245, R248, R200 ;  /* 0x000000f8f5f57210 */ /* 0x000fe20007ffe0c8 */
[----:B------:R-:W-:Y:S01]  /*2640*/  IMAD R201, R28, 0x32, R29 ;  /* 0x000000321cc97824 */ /* 0x000fe200078e021d */
[----:B------:R0:W4:Y:S01]  /*2650*/  LDG.E R250, desc[UR4][R206.64] ;  /* 0x00000004cefa7981 */ /* 0x000122000c1e1900 */
[----:B------:R-:W-:Y:S01]  /*2660*/  IMAD.WIDE R208, R209, 0x4, R118 ;  /* 0x00000004d1d07825 */ /* 0x000fe200078e0276 */
[----:B------:R-:W-:-:S03]  /*2670*/  IADD3 R245, PT, PT, R220, R219, R245 ;  /* 0x000000dbdcf57210 */ /* 0x000fc60007ffe0f5 */
[----:B------:R-:W-:Y:S01]  /*2680*/  IMAD R183, R27, 0x32, R28 ;  /* 0x000000321bb77824 */ /* 0x000fe200078e021c */
[----:B------:R1:W4:Y:S01]  /*2690*/  LDG.E R249, desc[UR4][R208.64] ;  /* 0x00000004d0f97981 */ /* 0x000322000c1e1900 */
[----:B------:R-:W-:Y:S02]  /*26a0*/  IMAD R205, R30, 0x32, R31 ;  /* 0x000000321ecd7824 */ /* 0x000fe400078e021f */
[----:B0-----:R-:W-:Y:S01]  /*26b0*/  IMAD.WIDE R206, R201, 0x4, R118 ;  /* 0x00000004c9ce7825 */ /* 0x001fe200078e0276 */
[----:B------:R-:W-:Y:S02]  /*26c0*/  IADD3 R179, PT, PT, R180, R179, R181 ;  /* 0x000000b3b4b37210 */ /* 0x000fe40007ffe0b5 */
[----:B------:R-:W-:Y:S01]  /*26d0*/  IADD3 R238, PT, PT, R238, R223, R245 ;  /* 0x000000dfeeee7210 */ /* 0x000fe20007ffe0f5 */
[--C-:B------:R-:W-:Y:S01]  /*26e0*/  IMAD.WIDE R204, R205, 0x4, R118.reuse ;  /* 0x00000004cdcc7825 */ /* 0x100fe200078e0276 */
[----:B------:R0:W4:Y:S03]  /*26f0*/  LDG.E R214, desc[UR4][R206.64] ;  /* 0x00000004ced67981 */ /* 0x000126000c1e1900 */
[----:B-1----:R-:W-:Y:S01]  /*2700*/  IMAD.WIDE R208, R183, 0x4, R118 ;  /* 0x00000004b7d07825 */ /* 0x002fe200078e0276 */
[----:B------:R-:W-:Y:S01]  /*2710*/  IADD3 R177, PT, PT, R178, R177, R179 ;  /* 0x000000b1b2b17210 */ /* 0x000fe20007ffe0b3 */
[----:B------:R1:W4:Y:S02]  /*2720*/  LDG.E R216, desc[UR4][R204.64] ;  /* 0x00000004ccd87981 */ /* 0x000324000c1e1900 */
[----:B------:R-:W-:Y:S01]  /*2730*/  IMAD R183, R70, 0x32, R71 ;  /* 0x0000003246b77824 */ /* 0x000fe200078e0247 */
[----:B------:R-:W-:Y:S01]  /*2740*/  IADD3 R237, PT, PT, R237, R224, R238 ;  /* 0x000000e0eded7210 */ /* 0x000fe20007ffe0ee */
[----:B------:R-:W-:Y:S01]  /*2750*/  IMAD R203, R29, 0x32, R30 ;  /* 0x000000321dcb7824 */ /* 0x000fe200078e021e */
[----:B------:R2:W4:Y:S01]  /*2760*/  LDG.E R213, desc[UR4][R208.64] ;  /* 0x00000004d0d57981 */ /* 0x000522000c1e1900 */
[----:B0-----:R-:W-:-:S02]  /*2770*/  IMAD R207, R72, 0x32, R73 ;  /* 0x0000003248cf7824 */ /* 0x001fc400078e0249 */
[----:B------:R-:W-:Y:S01]  /*2780*/  IMAD.WIDE R182, R183, 0x4, R118 ;  /* 0x00000004b7b67825 */ /* 0x000fe200078e0276 */
[----:B------:R-:W-:-:S03]  /*2790*/  IADD3 R175, PT, PT, R176, R175, R177 ;  /* 0x000000afb0af7210 */ /* 0x000fc60007ffe0b1 */
[----:B-1----:R-:W-:Y:S01]  /*27a0*/  IMAD.WIDE R204, R207, 0x4, R118 ;  /* 0x00000004cfcc7825 */ /* 0x002fe200078e0276 */
[----:B--2---:R-:W-:-:S03]  /*27b0*/  IADD3 R244, PT, PT, R244, R222, R221 ;  /* 0x000000def4f47210 */ /* 0x004fc60007ffe0dd */
[----:B------:R-:W-:Y:S01]  /*27c0*/  IMAD R207, R76, 0x32, R77 ;  /* 0x000000324ccf7824 */ /* 0x000fe200078e024d */
[----:B------:R-:W-:Y:S01]  /*27d0*/  IADD3 R229, PT, PT, R230, R229, R237 ;  /* 0x000000e5e6e57210 */ /* 0x000fe20007ffe0ed */
[----:B------:R-:W-:Y:S01]  /*27e0*/  IMAD.WIDE R202, R203, 0x4, R118 ;  /* 0x00000004cbca7825 */ /* 0x000fe200078e0276 */
[----:B------:R0:W2:Y:S03]  /*27f0*/  LDG.E R218, desc[UR4][R182.64] ;  /* 0x00000004b6da7981 */ /* 0x0000a6000c1e1900 */
[----:B------:R-:W-:Y:S02]  /*2800*/  IMAD R201, R69, 0x32, R70 ;  /* 0x0000003245c97824 */ /* 0x000fe400078e0246 */
[----:B------:R-:W-:Y:S01]  /*2810*/  IMAD R181, R71, 0x32, R72 ;  /* 0x0000003247b57824 */ /* 0x000fe200078e0248 */
[----:B------:R-:W-:Y:S01]  /*2820*/  IADD3 R175, PT, PT, R173, R172, R175 ;  /* 0x000000acadaf7210 */ /* 0x000fe20007ffe0af */
[----:B------:R-:W-:Y:S01]  /*2830*/  IMAD R209, R73, 0x32, R74 ;  /* 0x0000003249d17824 */ /* 0x000fe200078e024a */
[----:B------:R-:W2:Y:S01]  /*2840*/  LDG.E R220, desc[UR4][R204.64] ;  /* 0x00000004ccdc7981 */ /* 0x000ea2000c1e1900 */
[----:B------:R-:W-:Y:S01]  /*2850*/  IADD3 R240, PT, PT, R241, R240, R244 ;  /* 0x000000f0f1f07210 */ /* 0x000fe20007ffe0f4 */
[----:B0-----:R-:W-:Y:S01]  /*2860*/  IMAD R183, R75, 0x32, R76 ;  /* 0x000000324bb77824 */ /* 0x001fe200078e024c */
[----:B------:R-:W-:Y:S01]  /*2870*/  IADD3 R226, PT, PT, R231, R226, R229 ;  /* 0x000000e2e7e27210 */ /* 0x000fe20007ffe0e5 */
[----:B------:R-:W-:Y:S01]  /*2880*/  IMAD.WIDE R178, R207, 0x4, R118 ;  /* 0x00000004cfb27825 */ /* 0x000fe200078e0276 */
[----:B------:R0:W2:Y:S01]  /*2890*/  LDG.E R215, desc[UR4][R202.64] ;  /* 0x00000004cad77981 */ /* 0x0000a2000c1e1900 */
[----:B---3--:R-:W-:-:S02]  /*28a0*/  IADD3 R240, PT, PT, R243, R242, R240 ;  /* 0x000000f2f3f07210 */ /* 0x008fc40007ffe0f0 */
[--C-:B------:R-:W-:Y:S01]  /*28b0*/  IMAD.WIDE R200, R201, 0x4, R118.reuse ;  /* 0x00000004c9c87825 */ /* 0x100fe200078e0276 */
[----:B------:R-:W3:Y:S03]  /*28c0*/  LDG.E R224, desc[UR4][R178.64] ;  /* 0x00000004b2e07981 */ /* 0x000ee6000c1e1900 */
[----:B0-----:R-:W-:Y:S01]  /*28d0*/  IMAD.WIDE R202, R181, 0x4, R118 ;  /* 0x00000004b5ca7825 */ /* 0x001fe200078e0276 */
[----:B------:R0:W2:Y:S03]  /*28e0*/  LDG.E R217, desc[UR4][R200.64] ;  /* 0x00000004c8d97981 */ /* 0x0000a6000c1e1900 */
[----:B----4-:R-:W-:Y:S01]  /*28f0*/  IMAD R177, R133, 0x32, R140 ;  /* 0x0000003285b17824 */ /* 0x010fe200078e028c */
[----:B------:R-:W4:Y:S01]  /*2900*/  LDG.E R219, desc[UR4][R202.64] ;  /* 0x00000004cadb7981 */ /* 0x000f22000c1e1900 */
[----:B------:R-:W-:-:S02]  /*2910*/  IMAD R173, R140, 0x32, R141 ;  /* 0x000000328cad7824 */ /* 0x000fc400078e028d */
[----:B------:R-:W-:Y:S01]  /*2920*/  IMAD R181, R74, 0x32, R75 ;  /* 0x000000324ab57824 */ /* 0x000fe200078e024b */
[----:B------:R-:W-:Y:S01]  /*2930*/  IADD3 R236, PT, PT, R239, R236, R240 ;  /* 0x000000ecefec7210 */ /* 0x000fe20007ffe0f0 */
[----:B------:R-:W-:-:S04]  /*2940*/  IMAD.WIDE R182, R183, 0x4, R118 ;  /* 0x00000004b7b67825 */ /* 0x000fc800078e0276 */
[--C-:B------:R-:W-:Y:S01]  /*2950*/  IMAD.WIDE R176, R177, 0x4, R118.reuse ;  /* 0x00000004b1b07825 */ /* 0x100fe200078e0276 */
[----:B------:R1:W3:Y:S03]  /*2960*/  LDG.E R223, desc[UR4][R182.64] ;  /* 0x00000004b6df7981 */ /* 0x0002e6000c1e1900 */
[----:B------:R-:W-:-:S04]  /*2970*/  IMAD.WIDE R172, R173, 0x4, R118 ;  /* 0x00000004adac7825 */ /* 0x000fc800078e0276 */
[----:B0-----:R-:W-:Y:S01]  /*2980*/  IMAD.WIDE R200, R209, 0x4, R118 ;  /* 0x00000004d1c87825 */ /* 0x001fe200078e0276 */
[----:B------:R-:W-:-:S03]  /*2990*/  IADD3 R232, PT, PT, R233, R232, R236 ;  /* 0x000000e8e9e87210 */ /* 0x000fc60007ffe0ec */
[----:B------:R-:W-:Y:S01]  /*29a0*/  IMAD.WIDE R180, R181, 0x4, R118 ;  /* 0x00000004b5b47825 */ /* 0x000fe200078e0276 */
[----:B------:R0:W3:Y:S01]  /*29b0*/  LDG.E R221, desc[UR4][R200.64] ;  /* 0x00000004c8dd7981 */ /* 0x0000e2000c1e1900 */
[----:B------:R-:W-:Y:S02]  /*29c0*/  IADD3 R198, PT, PT, R235, R234, R232 ;  /* 0x000000eaebc67210 */ /* 0x000fe40007ffe0e8 */
[----:B------:R-:W-:Y:S01]  /*29d0*/  IADD3 R226, PT, PT, R171, R170, R226 ;  /* 0x000000aaabe27210 */ /* 0x000fe20007ffe0e2 */
[----:B------:R-:W-:Y:S01]  /*29e0*/  IMAD R179, R142, 0x32, R143 ;  /* 0x000000328eb37824 */ /* 0x000fe200078e028f */
[----:B------:R-:W3:Y:S01]  /*29f0*/  LDG.E R222, desc[UR4][R180.64] ;  /* 0x00000004b4de7981 */ /* 0x000ee2000c1e1900 */
[----:B------:R-:W-:Y:S01]  /*2a00*/  IMAD R171, R141, 0x32, R142 ;  /* 0x000000328dab7824 */ /* 0x000fe200078e028e */
[----:B------:R-:W-:Y:S01]  /*2a10*/  IADD3 R225, PT, PT, R174, R225, R175 ;  /* 0x000000e1aee17210 */ /* 0x000fe20007ffe0af */
[----:B-1----:R-:W-:Y:S02]  /*2a20*/  IMAD R183, R144, 0x32, R145 ;  /* 0x0000003290b77824 */ /* 0x002fe400078e0291 */
[----:B------:R-:W-:-:S04]  /*2a30*/  IMAD.WIDE R170, R171, 0x4, R118 ;  /* 0x00000004abaa7825 */ /* 0x000fc800078e0276 */
[----:B------:R-:W-:Y:S01]  /*2a40*/  IMAD.WIDE R178, R179, 0x4, R118 ;  /* 0x00000004b3b27825 */ /* 0x000fe200078e0276 */
[----:B------:R-:W-:Y:S01]  /*2a50*/  IADD3 R198, PT, PT, R228, R227, R198 ;  /* 0x000000e3e4c67210 */ /* 0x000fe20007ffe0c6 */
[----:B------:R-:W3:Y:S02]  /*2a60*/  LDG.E R229, desc[UR4][R170.64] ;  /* 0x00000004aae57981 */ /* 0x000ee4000c1e1900 */
[----:B------:R-:W-:Y:S02]  /*2a70*/  IMAD R175, R145, 0x32, R146 ;  /* 0x0000003291af7824 */ /* 0x000fe400078e0292 */
[----:B------:R1:W3:Y:S01]  /*2a80*/  LDG.E R227, desc[UR4][R176.64] ;  /* 0x00000004b0e37981 */ /* 0x0002e2000c1e1900 */
[----:B0-----:R-:W-:-:S03]  /*2a90*/  IMAD R201, R143, 0x32, R144 ;  /* 0x000000328fc97824 */ /* 0x001fc600078e0290 */
[----:B------:R0:W3:Y:S01]  /*2aa0*/  LDG.E R228, desc[UR4][R172.64] ;  /* 0x00000004ace47981 */ /* 0x0000e2000c1e1900 */
[----:B------:R-:W-:-:S03]  /*2ab0*/  IMAD.WIDE R182, R183, 0x4, R118 ;  /* 0x00000004b7b67825 */ /* 0x000fc600078e0276 */
[----:B------:R0:W3:Y:S01]  /*2ac0*/  LDG.E R230, desc[UR4][R178.64] ;  /* 0x00000004b2e67981 */ /* 0x0000e2000c1e1900 */
[----:B-1----:R-:W-:Y:S02]  /*2ad0*/  IMAD R177, R148, 0x32, R149 ;  /* 0x0000003294b17824 */ /* 0x002fe400078e0295 */
[----:B------:R-:W-:Y:S01]  /*2ae0*/  IMAD.WIDE R174, R175, 0x4, R118 ;  /* 0x00000004afae7825 */ /* 0x000fe200078e0276 */
[----:B------:R-:W3:Y:S03]  /*2af0*/  LDG.E R232, desc[UR4][R182.64] ;  /* 0x00000004b6e87981 */ /* 0x000ee6000c1e1900 */
[----:B0-----:R-:W-:Y:S01]  /*2b00*/  IMAD R173, R139, 0x32, R148 ;  /* 0x000000328bad7824 */ /* 0x001fe200078e0294 */
[----:B------:R0:W3:Y:S01]  /*2b10*/  LDG.E R233, desc[UR4][R174.64] ;  /* 0x00000004aee97981 */ /* 0x0000e2000c1e1900 */
[----:B------:R-:W-:Y:S02]  /*2b20*/  IMAD R181, R146, 0x32, R147 ;  /* 0x0000003292b57824 */ /* 0x000fe400078e0293 */
[----:B------:R-:W-:-:S02]  /*2b30*/  IMAD R203, R149, 0x32, R150 ;  /* 0x0000003295cb7824 */ /* 0x000fc400078e0296 */
[----:B------:R-:W-:Y:S02]  /*2b40*/  IMAD R205, R150, 0x32, R151 ;  /* 0x0000003296cd7824 */ /* 0x000fe400078e0297 */
[----:B------:R-:W-:-:S04]  /*2b50*/  IMAD.WIDE R170, R173, 0x4, R118 ;  /* 0x00000004adaa7825 */ /* 0x000fc800078e0276 */
[--C-:B------:R-:W-:Y:S01]  /*2b60*/  IMAD.WIDE R178, R177, 0x4, R118.reuse ;  /* 0x00000004b1b27825 */ /* 0x100fe200078e0276 */
[----:B------:R-:W3:Y:S03]  /*2b70*/  LDG.E R235, desc[UR4][R170.64] ;  /* 0x00000004aaeb7981 */ /* 0x000ee6000c1e1900 */
[--C-:B------:R-:W-:Y:S01]  /*2b80*/  IMAD.WIDE R200, R201, 0x4, R118.reuse ;  /* 0x00000004c9c87825 */ /* 0x100fe200078e0276 */
[----:B------:R-:W3:Y:S03]  /*2b90*/  LDG.E R236, desc[UR4][R178.64] ;  /* 0x00000004b2ec7981 */ /* 0x000ee6000c1e1900 */
[--C-:B------:R-:W-:Y:S01]  /*2ba0*/  IMAD.WIDE R180, R181, 0x4, R118.reuse ;  /* 0x00000004b5b47825 */ /* 0x100fe200078e0276 */
[----:B------:R1:W3:Y:S03]  /*2bb0*/  LDG.E R231, desc[UR4][R200.64] ;  /* 0x00000004c8e77981 */ /* 0x0002e6000c1e1900 */
[--C-:B------:R-:W-:Y:S01]  /*2bc0*/  IMAD.WIDE R176, R203, 0x4, R118.reuse ;  /* 0x00000004cbb07825 */ /* 0x100fe200078e0276 */
[----:B------:R1:W3:Y:S03]  /*2bd0*/  LDG.E R234, desc[UR4][R180.64] ;  /* 0x00000004b4ea7981 */ /* 0x0002e6000c1e1900 */
[----:B0-----:R-:W-:Y:S01]  /*2be0*/  IMAD.WIDE R174, R205, 0x4, R118 ;  /* 0x00000004cdae7825 */ /* 0x001fe200078e0276 */
[----:B------:R-:W3:Y:S03]  /*2bf0*/  LDG.E R237, desc[UR4][R176.64] ;  /* 0x00000004b0ed7981 */ /* 0x000ee6000c1e1900 */
[----:B------:R-:W-:Y:S01]  /*2c00*/  IMAD R173, R151, 0x32, R152 ;  /* 0x0000003297ad7824 */ /* 0x000fe200078e0298 */
[----:B------:R0:W3:Y:S01]  /*2c10*/  LDG.E R238, desc[UR4][R174.64] ;  /* 0x00000004aeee7981 */ /* 0x0000e2000c1e1900 */
[----:B------:R-:W-:-:S02]  /*2c20*/  IMAD R183, R152, 0x32, R153 ;  /* 0x0000003298b77824 */ /* 0x000fc400078e0299 */
[----:B-1----:R-:W-:Y:S02]  /*2c30*/  IMAD R201, R153, 0x32, R154 ;  /* 0x0000003299c97824 */ /* 0x002fe400078e029a */
[----:B------:R-:W-:-:S04]  /*2c40*/  IMAD.WIDE R172, R173, 0x4, R118 ;  /* 0x00000004adac7825 */ /* 0x000fc800078e0276 */
[----:B------:R-:W-:Y:S01]  /*2c50*/  IMAD R203, R154, 0x32, R155 ;  /* 0x000000329acb7824 */ /* 0x000fe200078e029b */
[----:B------:R1:W3:Y:S01]  /*2c60*/  LDG.E R239, desc[UR4][R172.64] ;  /* 0x00000004acef7981 */ /* 0x0002e2000c1e1900 */
[----:B------:R-:W-:-:S04]  /*2c70*/  IMAD.WIDE R180, R183, 0x4, R118 ;  /* 0x00000004b7b47825 */ /* 0x000fc800078e0276 */
[----:B------:R-:W-:Y:S01]  /*2c80*/  IMAD R205, R155, 0x32, R156 ;  /* 0x000000329bcd7824 */ /* 0x000fe200078e029c */
[----:B------:R-:W3:Y:S01]  /*2c90*/  LDG.E R240, desc[UR4][R180.64] ;  /* 0x00000004b4f07981 */ /* 0x000ee2000c1e1900 */
[----:B------:R-:W-:-:S04]  /*2ca0*/  IMAD.WIDE R170, R201, 0x4, R118 ;  /* 0x00000004c9aa7825 */ /* 0x000fc800078e0276 */
[----:B------:R-:W-:Y:S01]  /*2cb0*/  IMAD.WIDE R178, R203, 0x4, R118 ;  /* 0x00000004cbb27825 */ /* 0x000fe200078e0276 */
[----:B------:R1:W3:Y:S03]  /*2cc0*/  LDG.E R241, desc[UR4][R170.64] ;  /* 0x00000004aaf17981 */ /* 0x0002e6000c1e1900 */
[----:B0-----:R-:W-:Y:S01]  /*2cd0*/  IMAD R175, R156, 0x32, R157 ;  /* 0x000000329caf7824 */ /* 0x001fe200078e029d */
[----:B------:R0:W3:Y:S01]  /*2ce0*/  LDG.E R242, desc[UR4][R178.64] ;  /* 0x00000004b2f27981 */ /* 0x0000e2000c1e1900 */
[----:B------:R-:W-:-:S04]  /*2cf0*/  IMAD.WIDE R176, R205, 0x4, R118 ;  /* 0x00000004cdb07825 */ /* 0x000fc800078e0276 */
[----:B------:R-:W-:Y:S01]  /*2d00*/  IMAD R183, R157, 0x32, R158 ;  /* 0x000000329db77824 */ /* 0x000fe200078e029e */
[----:B------:R0:W3:Y:S01]  /*2d10*/  LDG.E R243, desc[UR4][R176.64] ;  /* 0x00000004b0f37981 */ /* 0x0000e2000c1e1900 */
[----:B------:R-:W-:-:S04]  /*2d20*/  IMAD.WIDE R174, R175, 0x4, R118 ;  /* 0x00000004afae7825 */ /* 0x000fc800078e0276 */
[----:B------:R-:W-:Y:S01]  /*2d30*/  IMAD R201, R158, 0x32, R159 ;  /* 0x000000329ec97824 */ /* 0x000fe200078e029f */
[----:B------:R0:W3:Y:S01]  /*2d40*/  LDG.E R244, desc[UR4][R174.64] ;  /* 0x00000004aef47981 */ /* 0x0000e2000c1e1900 */
[----:B------:R-:W-:Y:S02]  /*2d50*/  IMAD R203, R159, 0x32, R160 ;  /* 0x000000329fcb7824 */ /* 0x000fe400078e02a0 */
[----:B------:R-:W-:Y:S02]  /*2d60*/  IMAD R205, R160, 0x32, R161 ;  /* 0x00000032a0cd7824 */ /* 0x000fe400078e02a1 */
[--C-:B-1----:R-:W-:Y:S02]  /*2d70*/  IMAD.WIDE R172, R183, 0x4, R118.reuse ;  /* 0x00000004b7ac7825 */ /* 0x102fe400078e0276 */
[----:B------:R-:W3:Y:S02]  /*2d80*/  LDL.64 R182, [R1+0x98] ;  /* 0x0000980001b67983 */ /* 0x000ee40000100a00 */
[----:B------:R-:W-:-:S02]  /*2d90*/  IMAD.WIDE R170, R201, 0x4, R118 ;  /* 0x00000004c9aa7825 */ /* 0x000fc400078e0276 */
[----:B------:R-:W3:Y:S02]  /*2da0*/  LDG.E R245, desc[UR4][R172.64] ;  /* 0x00000004acf57981 */ /* 0x000ee4000c1e1900 */
[--C-:B------:R-:W-:Y:S02]  /*2db0*/  IMAD.WIDE R180, R203, 0x4, R118.reuse ;  /* 0x00000004cbb47825 */ /* 0x100fe400078e0276 */
[----:B------:R1:W3:Y:S02]  /*2dc0*/  LDG.E R246, desc[UR4][R170.64] ;  /* 0x00000004aaf67981 */ /* 0x0002e4000c1e1900 */
[----:B0-----:R-:W-:Y:S02]  /*2dd0*/  IMAD.WIDE R178, R205, 0x4, R118 ;  /* 0x00000004cdb27825 */ /* 0x001fe400078e0276 */
[----:B------:R-:W3:Y:S02]  /*2de0*/  LDG.E R247, desc[UR4][R180.64] ;  /* 0x00000004b4f77981 */ /* 0x000ee4000c1e1900 */
[----:B------:R-:W-:-:S02]  /*2df0*/  IMAD R203, R164, 0x32, R165 ;  /* 0x00000032a4cb7824 */ /* 0x000fc400078e02a5 */
[----:B------:R-:W-:Y:S01]  /*2e00*/  IMAD R177, R161, 0x32, R162 ;  /* 0x00000032a1b17824 */ /* 0x000fe200078e02a2 */
[----:B------:R-:W3:Y:S01]  /*2e10*/  LDG.E R248, desc[UR4][R178.64] ;  /* 0x00000004b2f87981 */ /* 0x000ee2000c1e1900 */
[----:B------:R-:W-:Y:S02]  /*2e20*/  IMAD R175, R162, 0x32, R163 ;  /* 0x00000032a2af7824 */ /* 0x000fe400078e02a3 */
[--C-:B-1----:R-:W-:Y:S01]  /*2e30*/  IMAD.WIDE R170, R203, 0x4, R118.reuse ;  /* 0x00000004cbaa7825 */ /* 0x102fe200078e0276 */
[----:B------:R-:W3:Y:S03]  /*2e40*/  LDL.64 R180, [R1+0xa0] ;  /* 0x0000a00001b47983 */ /* 0x000ee60000100a00 */
[----:B------:R-:W-:Y:S01]  /*2e50*/  IMAD.WIDE R176, R177, 0x4, R118 ;  /* 0x00000004b1b07825 */ /* 0x000fe200078e0276 */
[----:B------:R0:W3:Y:S03]  /*2e60*/  LDG.E R207, desc[UR4][R170.64] ;  /* 0x00000004aacf7981 */ /* 0x0000e6000c1e1900 */
[----:B------:R-:W-:-:S02]  /*2e70*/  IMAD R201, R163, 0x32, R164 ;  /* 0x00000032a3c97824 */ /* 0x000fc400078e02a4 */
[----:B------:R-:W-:Y:S01]  /*2e80*/  IMAD.WIDE R174, R175, 0x4, R118 ;  /* 0x00000004afae7825 */ /* 0x000fe200078e0276 */
[----:B------:R-:W3:Y:S03]  /*2e90*/  LDL.64 R178, [R1+0xa8] ;  /* 0x0000a80001b27983 */ /* 0x000ee60000100a00 */
[----:B------:R-:W-:Y:S01]  /*2ea0*/  IMAD R211, R167, 0x32, R168 ;  /* 0x00000032a7d37824 */ /* 0x000fe200078e02a8 */
[----:B------:R-:W3:Y:S01]  /*2eb0*/  LDG.E R204, desc[UR4][R176.64] ;  /* 0x00000004b0cc7981 */ /* 0x000ee2000c1e1900 */
[----:B------:R-:W-:-:S03]  /*2ec0*/  IMAD.WIDE R172, R201, 0x4, R118 ;  /* 0x00000004c9ac7825 */ /* 0x000fc600078e0276 */
[----:B------:R-:W3:Y:S01]  /*2ed0*/  LDG.E R205, desc[UR4][R174.64] ;  /* 0x00000004aecd7981 */ /* 0x000ee2000c1e1900 */
[----:B------:R-:W-:Y:S02]  /*2ee0*/  IMAD R203, R165, 0x32, R166 ;  /* 0x00000032a5cb7824 */ /* 0x000fe400078e02a6 */
[----:B------:R-:W-:Y:S01]  /*2ef0*/  IMAD R201, R166, 0x32, R167 ;  /* 0x00000032a6c97824 */ /* 0x000fe200078e02a7 */
[----:B------:R-:W3:Y:S01]  /*2f00*/  LDG.E R206, desc[UR4][R172.64] ;  /* 0x00000004acce7981 */ /* 0x000ee2000c1e1900 */
[----:B0-----:R-:W-:Y:S02]  /*2f10*/  IMAD R171, R168, 0x32, R169 ;  /* 0x00000032a8ab7824 */ /* 0x001fe400078e02a9 */
[--C-:B------:R-:W-:Y:S01]  /*2f20*/  IMAD.WIDE R210, R211, 0x4, R118.reuse ;  /* 0x00000004d3d27825 */ /* 0x100fe200078e0276 */
[----:B------:R-:W3:Y:S04]  /*2f30*/  LDL.64 R176, [R1+0xb0] ;  /* 0x0000b00001b07983 */ /* 0x000ee80000100a00 */
[----:B------:R-:W3:Y:S01]  /*2f40*/  LDL.64 R174, [R1+0xb8] ;  /* 0x0000b80001ae7983 */ /* 0x000ee20000100a00 */
[----:B------:R-:W-:-:S03]  /*2f50*/  IMAD.WIDE R202, R203, 0x4, R118 ;  /* 0x00000004cbca7825 */ /* 0x000fc600078e0276 */
[----:B------:R-:W3:Y:S01]  /*2f60*/  LDL.64 R172, [R1+0x138] ;  /* 0x0001380001ac7983 */ /* 0x000ee20000100a00 */
[----:B------:R-:W-:Y:S01]  /*2f70*/  IMAD.WIDE R200, R201, 0x4, R118 ;  /* 0x00000004c9c87825 */ /* 0x000fe200078e0276 */
[----:B------:R-:W-:Y:S02]  /*2f80*/  IADD3 R184, PT, PT, R185, R184, R198 ;  /* 0x000000b8b9b87210 */ /* 0x000fe40007ffe0c6 */
[----:B------:R-:W3:Y:S01]  /*2f90*/  LDG.E R210, desc[UR4][R210.64] ;  /* 0x00000004d2d27981 */ /* 0x000ee2000c1e1900 */
[----:B------:R-:W-:-:S03]  /*2fa0*/  IMAD.WIDE R170, R171, 0x4, R118 ;  /* 0x00000004abaa7825 */ /* 0x000fc600078e0276 */
[----:B------:R-:W3:Y:S04]  /*2fb0*/  LDG.E R208, desc[UR4][R202.64] ;  /* 0x00000004cad07981 */ /* 0x000ee8000c1e1900 */
[----:B------:R-:W3:Y:S04]  /*2fc0*/  LDG.E R209, desc[UR4][R200.64] ;  /* 0x00000004c8d17981 */ /* 0x000ee8000c1e1900 */
[----:B------:R-:W3:Y:S01]  /*2fd0*/  LDG.E R211, desc[UR4][R170.64] ;  /* 0x00000004aad37981 */ /* 0x000ee2000c1e1900 */
[----:B------:R-:W-:-:S03]  /*2fe0*/  IADD3 R184, PT, PT, R199, R196, R184 ;  /* 0x000000c4c7b87210 */ /* 0x000fc60007ffe0b8 */
[----:B------:R-:W3:Y:S04]  /*2ff0*/  LDL.64 R202, [R1+0x148] ;  /* 0x0001480001ca7983 */ /* 0x000ee80000100a00 */
[----:B------:R-:W3:Y:S04]  /*3000*/  LDL.64 R200, [R1+0x150] ;  /* 0x0001500001c87983 */ /* 0x000ee80000100a00 */
[----:B------:R-:W3:Y:S01]  /*3010*/  LDL.64 R170, [R1+0x140] ;  /* 0x0001400001aa7983 */ /* 0x000ee20000100a00 */
[----:B------:R-:W-:-:S03]  /*3020*/  IADD3 R184, PT, PT, R197, R194, R184 ;  /* 0x000000c2c5b87210 */ /* 0x000fc60007ffe0b8 */
[----:B------:R-:W3:Y:S01]  /*3030*/  LDL.64 R198, [R1+0x158] ;  /* 0x0001580001c67983 */ /* 0x000ee20000100a00 */
[----:B------:R-:W-:-:S03]  /*3040*/  IADD3 R184, PT, PT, R195, R192, R184 ;  /* 0x000000c0c3b87210 */ /* 0x000fc60007ffe0b8 */
[----:B------:R-:W3:Y:S04]  /*3050*/  LDL.64 R196, [R1+0x160] ;  /* 0x0001600001c47983 */ /* 0x000ee80000100a00 */
[----:B------:R-:W3:Y:S01]  /*3060*/  LDL.64 R194, [R1+0x168] ;  /* 0x0001680001c27983 */ /* 0x000ee20000100a00 */
[----:B------:R-:W-:-:S03]  /*3070*/  IADD3 R184, PT, PT, R193, R190, R184 ;  /* 0x000000bec1b87210 */ /* 0x000fc60007ffe0b8 */
[----:B------:R-:W3:Y:S01]  /*3080*/  LDL.64 R192, [R1+0x170] ;  /* 0x0001700001c07983 */ /* 0x000ee20000100a00 */
[----:B------:R-:W-:-:S03]  /*3090*/  IADD3 R184, PT, PT, R191, R188, R184 ;  /* 0x000000bcbfb87210 */ /* 0x000fc60007ffe0b8 */
[----:B------:R-:W3:Y:S01]  /*30a0*/  LDL.64 R190, [R1+0x178] ;  /* 0x0001780001be7983 */ /* 0x000ee20000100a00 */
[----:B------:R-:W-:-:S03]  /*30b0*/  IADD3 R212, PT, PT, R189, R212, R184 ;  /* 0x000000d4bdd47210 */ /* 0x000fc60007ffe0b8 */
[----:B------:R-:W3:Y:S01]  /*30c0*/  LDL.64 R188, [R1+0x180] ;  /* 0x0001800001bc7983 */ /* 0x000ee20000100a00 */
[----:B------:R-:W-:-:S03]  /*30d0*/  IADD3 R251, PT, PT, R251, R187, R186 ;  /* 0x000000bbfbfb7210 */ /* 0x000fc60007ffe0ba */
[----:B------:R-:W3:Y:S04]  /*30e0*/  LDL.64 R186, [R1+0xc0] ;  /* 0x0000c00001ba7983 */ /* 0x000ee80000100a00 */
[----:B------:R-:W3:Y:S01]  /*30f0*/  LDL.64 R184, [R1+0x188] ;  /* 0x0001880001b87983 */ /* 0x000ee20000100a00 */
[----:B------:R-:W-:Y:S02]  /*3100*/  IADD3 R249, PT, PT, R250, R249, R251 ;  /* 0x000000f9faf97210 */ /* 0x000fe40007ffe0fb */
[----:B------:R-:W-:Y:S02]  /*3110*/  IADD3 R213, PT, PT, R214, R213, R225 ;  /* 0x000000d5d6d57210 */ /* 0x000fe40007ffe0e1 */
[----:B--2---:R-:W-:-:S04]  /*3120*/  IADD3 R217, PT, PT, R218, R217, R226 ;  /* 0x000000d9dad97210 */ /* 0x004fc80007ffe0e2 */
[----:B----4-:R-:W-:Y:S01]  /*3130*/  IADD3 R220, PT, PT, R220, R219, R217 ;  /* 0x000000dbdcdc7210 */ /* 0x010fe20007ffe0d9 */
[----:B------:R-:W-:-:S04]  /*3140*/  IMAD R219, R31, 0x32, R32 ;  /* 0x000000321fdb7824 */ /* 0x000fc800078e0220 */
[----:B------:R-:W-:Y:S01]  /*3150*/  IMAD.WIDE R218, R219, 0x4, R118 ;  /* 0x00000004dbda7825 */ /* 0x000fe200078e0276 */
[----:B------:R-:W-:-:S03]  /*3160*/  IADD3 R215, PT, PT, R216, R215, R213 ;  /* 0x000000d7d8d77210 */ /* 0x000fc60007ffe0d5 */
[----:B------:R-:W-:-:S04]  /*3170*/  IMAD R217, R79, 0x32, R80 ;  /* 0x000000324fd97824 */ /* 0x000fc800078e0250 */
[----:B------:R-:W-:-:S06]  /*3180*/  IMAD.WIDE R216, R217, 0x4, R118 ;  /* 0x00000004d9d87825 */ /* 0x000fcc00078e0276 */
[----:B------:R-:W2:Y:S01]  /*3190*/  LDG.E R217, desc[UR4][R216.64] ;  /* 0x00000004d8d97981 */ /* 0x000ea2000c1e1900 */
[----:B---3--:R-:W-:-:S03]  /*31a0*/  IADD3 R220, PT, PT, R222, R221, R220 ;  /* 0x000000dddedc7210 */ /* 0x008fc60007ffe0dc */
[----:B------:R0:W3:Y:S01]  /*31b0*/  LDG.E R221, desc[UR4][R218.64] ;  /* 0x00000004dadd7981 */ /* 0x0000e2000c1e1900 */
[----:B------:R-:W-:-:S04]  /*31c0*/  IADD3 R212, PT, PT, R228, R227, R212 ;  /* 0x000000e3e4d47210 */ /* 0x000fc80007ffe0d4 */
[----:B------:R-:W-:Y:S02]  /*31d0*/  IADD3 R212, PT, PT, R230, R229, R212 ;  /* 0x000000e5e6d47210 */ /* 0x000fe40007ffe0d4 */
[----:B------:R-:W-:Y:S02]  /*31e0*/  IADD3 R235, PT, PT, R236, R235, R249 ;  /* 0x000000ebeceb7210 */ /* 0x000fe40007ffe0f9 */
[----:B------:R-:W-:Y:S02]  /*31f0*/  IADD3 R232, PT, PT, R232, R231, R212 ;  /* 0x000000e7e8e87210 */ /* 0x000fe40007ffe0d4 */
[----:B------:R-:W-:Y:S01]  /*3200*/  IADD3 R235, PT, PT, R238, R237, R235 ;  /* 0x000000edeeeb7210 */ /* 0x000fe20007ffe0eb */
[----:B------:R-:W-:Y:S02]  /*3210*/  IMAD R231, R77, 0x32, R78 ;  /* 0x000000324de77824 */ /* 0x000fe400078e024e */
[----:B------:R-:W-:Y:S01]  /*3220*/  IMAD R237, R32, 0x32, R33 ;  /* 0x0000003220ed7824 */ /* 0x000fe200078e0221 */
[----:B------:R-:W-:Y:S01]  /*3230*/  IADD3 R235, PT, PT, R240, R239, R235 ;  /* 0x000000eff0eb7210 */ /* 0x000fe20007ffe0eb */
[----:B------:R-:W-:Y:S01]  /*3240*/  IMAD.WIDE R230, R231, 0x4, R118 ;  /* 0x00000004e7e67825 */ /* 0x000fe200078e0276 */
[----:B------:R-:W-:-:S03]  /*3250*/  IADD3 R223, PT, PT, R224, R223, R220 ;  /* 0x000000dfe0df7210 */ /* 0x000fc60007ffe0dc */
[----:B------:R-:W-:Y:S01]  /*3260*/  IMAD.WIDE R236, R237, 0x4, R118 ;  /* 0x00000004edec7825 */ /* 0x000fe200078e0276 */
[----:B------:R1:W4:Y:S01]  /*3270*/  LDG.E R212, desc[UR4][R230.64] ;  /* 0x00000004e6d47981 */ /* 0x000322000c1e1900 */
[----:B------:R-:W-:-:S03]  /*3280*/  IADD3 R235, PT, PT, R242, R241, R235 ;  /* 0x000000f1f2eb7210 */ /* 0x000fc60007ffe0eb */
[----:B------:R-:W3:Y:S01]  /*3290*/  LDG.E R214, desc[UR4][R236.64] ;  /* 0x00000004ecd67981 */ /* 0x000ee2000c1e1900 */
[----:B------:R-:W-:Y:S01]  /*32a0*/  IADD3 R235, PT, PT, R244, R243, R235 ;  /* 0x000000f3f4eb7210 */ /* 0x000fe20007ffe0eb */
[----:B------:R-:W-:-:S04]  /*32b0*/  IMAD R225, R147, 0x32, R182 ;  /* 0x0000003293e17824 */ /* 0x000fc800078e02b6 */
[----:B0-----:R-:W-:Y:S01]  /*32c0*/  IMAD.WIDE R218, R225, 0x4, R118 ;  /* 0x00000004e1da7825 */ /* 0x001fe200078e0276 */
[----:B------:R-:W-:-:S04]  /*32d0*/  IADD3 R245, PT, PT, R246, R245, R235 ;  /* 0x000000f5f6f57210 */ /* 0x000fc80007ffe0eb */
[----:B------:R0:W2:Y:S01]  /*32e0*/  LDG.E R237, desc[UR4][R218.64] ;  /* 0x00000004daed7981 */ /* 0x0000a2000c1e1900 */
[----:B------:R-:W-:Y:S02]  /*32f0*/  IADD3 R234, PT, PT, R234, R233, R232 ;  /* 0x000000e9eaea7210 */ /* 0x000fe40007ffe0e8 */
[----:B------:R-:W-:Y:S01]  /*3300*/  IADD3 R247, PT, PT, R248, R247, R245 ;  /* 0x000000f7f8f77210 */ /* 0x000fe20007ffe0f5 */
[----:B------:R-:W-:Y:S02]  /*3310*/  IMAD R229, R78, 0x32, R79 ;  /* 0x000000324ee57824 */ /* 0x000fe400078e024f */
[----:B------:R-:W-:Y:S02]  /*3320*/  IMAD R225, R181, 0x32, R178 ;  /* 0x00000032b5e17824 */ /* 0x000fe400078e02b2 */
[----:B-1----:R-:W-:Y:S02]  /*3330*/  IMAD R231, R178, 0x32, R179 ;  /* 0x00000032b2e77824 */ /* 0x002fe400078e02b3 */
[----:B------:R-:W-:Y:S01]  /*3340*/  IMAD.WIDE R224, R225, 0x4, R118 ;  /* 0x00000004e1e07825 */ /* 0x000fe200078e0276 */
[----:B------:R-:W-:-:S03]  /*3350*/  IADD3 R247, PT, PT, R205, R204, R247 ;  /* 0x000000cccdf77210 */ /* 0x000fc60007ffe0f7 */
[----:B0-----:R-:W-:Y:S01]  /*3360*/  IMAD.WIDE R218, R231, 0x4, R118 ;  /* 0x00000004e7da7825 */ /* 0x001fe200078e0276 */
[----:B------:R0:W2:Y:S01]  /*3370*/  LDG.E R233, desc[UR4][R224.64] ;  /* 0x00000004e0e97981 */ /* 0x0000a2000c1e1900 */
[----:B------:R-:W-:Y:S02]  /*3380*/  IADD3 R206, PT, PT, R207, R206, R247 ;  /* 0x000000cecfce7210 */ /* 0x000fe40007ffe0f7 */
[----:B------:R-:W-:Y:S02]  /*3390*/  IMAD R239, R180, 0x32, R181 ;  /* 0x00000032b4ef7824 */ /* 0x000fe400078e02b5 */
[----:B------:R-:W2:Y:S01]  /*33a0*/  LDG.E R218, desc[UR4][R218.64] ;  /* 0x00000004dada7981 */ /* 0x000ea2000c1e1900 */
[----:B------:R-:W-:Y:S02]  /*33b0*/  IMAD R243, R177, 0x32, R174 ;  /* 0x00000032b1f37824 */ /* 0x000fe400078e02ae */
[----:B------:R-:W-:Y:S02]  /*33c0*/  IMAD R245, R174, 0x32, R175 ;  /* 0x00000032aef57824 */ /* 0x000fe400078e02af */
[----:B------:R-:W-:-:S04]  /*33d0*/  IMAD.WIDE R204, R243, 0x4, R118 ;  /* 0x00000004f3cc7825 */ /* 0x000fc800078e0276 */
[----:B0-----:R-:W-:Y:S02]  /*33e0*/  IMAD.WIDE R224, R245, 0x4, R118 ;  /* 0x00000004f5e07825 */ /* 0x001fe400078e0276 */
[----:B------:R-:W2:Y:S02]  /*33f0*/  LDG.E R204, desc[UR4][R204.64] ;  /* 0x00000004cccc7981 */ /* 0x000ea4000c1e1900 */
[----:B------:R-:W-:Y:S02]  /*3400*/  IMAD R249, R169, 0x32, R172 ;  /* 0x00000032a9f97824 */ /* 0x000fe400078e02ac */
[----:B------:R-:W-:Y:S01]  /*3410*/  IMAD R207, R172, 0x32, R173 ;  /* 0x00000032accf7824 */ /* 0x000fe200078e02ad */
[----:B------:R0:W2:Y:S01]  /*3420*/  LDG.E R219, desc[UR4][R224.64] ;  /* 0x00000004e0db7981 */ /* 0x0000a2000c1e1900 */
[----:B------:R-:W-:Y:S01]  /*3430*/  IADD3 R208, PT, PT, R209, R208, R206 ;  /* 0x000000d0d1d07210 */ /* 0x000fe20007ffe0ce */
[----:B------:R-:W-:Y:S02]  /*3440*/  IMAD R241, R183, 0x32, R180 ;  /* 0x00000032b7f17824 */ /* 0x000fe400078e02b4 */
[----:B------:R-:W-:-:S04]  /*3450*/  IMAD.WIDE R248, R249, 0x4, R118 ;  /* 0x00000004f9f87825 */ /* 0x000fc800078e0276 */
[----:B------:R-:W-:Y:S01]  /*3460*/  IMAD.WIDE R206, R207, 0x4, R118 ;  /* 0x00000004cfce7825 */ /* 0x000fe200078e0276 */
[----:B------:R-:W-:Y:S01]  /*3470*/  IADD3 R246, PT, PT, R211, R210, R208 ;  /* 0x000000d2d3f67210 */ /* 0x000fe20007ffe0d0 */
[----:B------:R-:W4:Y:S02]  /*3480*/  LDG.E R248, desc[UR4][R248.64] ;  /* 0x00000004f8f87981 */ /* 0x000f24000c1e1900 */
[----:B------:R-:W-:Y:S02]  /*3490*/  IMAD.WIDE R228, R229, 0x4, R118 ;  /* 0x00000004e5e47825 */ /* 0x000fe400078e0276 */
[----:B------:R1:W4:Y:S02]  /*34a0*/  LDG.E R251, desc[UR4][R206.64] ;  /* 0x00000004cefb7981 */ /* 0x000324000c1e1900 */
[----:B------:R-:W-:Y:S02]  /*34b0*/  IMAD R243, R173, 0x32, R170 ;  /* 0x00000032adf37824 */ /* 0x000fe400078e02aa */
[----:B------:R1:W2:Y:S01]  /*34c0*/  LDG.E R213, desc[UR4][R228.64] ;  /* 0x00000004e4d57981 */ /* 0x0002a2000c1e1900 */
[----:B------:R-:W-:-:S02]  /*34d0*/  IMAD R209, R170, 0x32, R171 ;  /* 0x00000032aad17824 */ /* 0x000fc400078e02ab */
[----:B0-----:R-:W-:Y:S02]  /*34e0*/  IMAD R225, R171, 0x32, R202 ;  /* 0x00000032abe17824 */ /* 0x001fe400078e02ca */
[----:B------:R-:W-:-:S04]  /*34f0*/  IMAD.WIDE R238, R239, 0x4, R118 ;  /* 0x00000004efee7825 */ /* 0x000fc800078e0276 */
[----:B------:R-:W-:Y:S01]  /*3500*/  IMAD R205, R200, 0x32, R201 ;  /* 0x00000032c8cd7824 */ /* 0x000fe200078e02c9 */
[----:B------:R0:W2:Y:S01]  /*3510*/  LDG.E R220, desc[UR4][R238.64] ;  /* 0x00000004eedc7981 */ /* 0x0000a2000c1e1900 */
[----:B------:R-:W-:-:S04]  /*3520*/  IMAD.WIDE R240, R241, 0x4, R118 ;  /* 0x00000004f1f07825 */ /* 0x000fc800078e0276 */
[----:B------:R-:W-:Y:S01]  /*3530*/  IMAD.WIDE R242, R243, 0x4, R118 ;  /* 0x00000004f3f27825 */ /* 0x000fe200078e0276 */
[----:B------:R0:W2:Y:S03]  /*3540*/  LDG.E R235, desc[UR4][R240.64] ;  /* 0x00000004f0eb7981 */ /* 0x0000a6000c1e1900 */
[----:B------:R-:W-:Y:S02]  /*3550*/  IMAD R227, R80, 0x32, R81 ;  /* 0x0000003250e37824 */ /* 0x000fe400078e0251 */
[----:B------:R-:W-:Y:S01]  /*3560*/  IMAD.WIDE R208, R209, 0x4, R118 ;  /* 0x00000004d1d07825 */ /* 0x000fe200078e0276 */
[----:B------:R-:W2:Y:S03]  /*3570*/  LDG.E R242, desc[UR4][R242.64] ;  /* 0x00000004f2f27981 */ /* 0x000ea6000c1e1900 */
[----:B------:R-:W-:Y:S01]  /*3580*/  IMAD R211, R202, 0x32, R203 ;  /* 0x00000032cad37824 */ /* 0x000fe200078e02cb */
[----:B------:R-:W2:Y:S01]  /*3590*/  LDG.E R247, desc[UR4][R208.64] ;  /* 0x00000004d0f77981 */ /* 0x000ea2000c1e1900 */
[----:B------:R-:W-:-:S04]  /*35a0*/  IMAD.WIDE R224, R225, 0x4, R118 ;  /* 0x00000004e1e07825 */ /* 0x000fc800078e0276 */
[----:B-1----:R-:W-:Y:S01]  /*35b0*/  IMAD.WIDE R206, R205, 0x4, R118 ;  /* 0x00000004cdce7825 */ /* 0x002fe200078e0276 */
[----:B------:R1:W2:Y:S03]  /*35c0*/  LDG.E R244, desc[UR4][R224.64] ;  /* 0x00000004e0f47981 */ /* 0x0002a6000c1e1900 */
[----:B------:R-:W-:Y:S01]  /*35d0*/  IMAD R229, R182, 0x32, R183 ;  /* 0x00000032b6e57824 */ /* 0x000fe200078e02b7 */
[----:B------:R1:W2:Y:S01]  /*35e0*/  LDG.E R243, desc[UR4][R206.64] ;  /* 0x00000004cef37981 */ /* 0x0002a2000c1e1900 */
[----:B------:R-:W-:Y:S02]  /*35f0*/  IMAD R231, R176, 0x32, R177 ;  /* 0x00000032b0e77824 */ /* 0x000fe400078e02b1 */
[----:B0-----:R-:W-:Y:S02]  /*3600*/  IMAD R239, R203, 0x32, R200 ;  /* 0x00000032cbef7824 */ /* 0x001fe400078e02c8 */
[----:B------:R-:W-:-:S04]  /*3610*/  IMAD.WIDE R226, R227, 0x4, R118 ;  /* 0x00000004e3e27825 */ /* 0x000fc800078e0276 */
[----:B------:R-:W-:Y:S01]  /*3620*/  IMAD.WIDE R210, R211, 0x4, R118 ;  /* 0x00000004d3d27825 */ /* 0x000fe200078e0276 */
[----:B------:R0:W2:Y:S03]  /*3630*/  LDG.E R222, desc[UR4][R226.64] ;  /* 0x00000004e2de7981 */ /* 0x0000a6000c1e1900 */
[----:B------:R-:W-:Y:S01]  /*3640*/  IMAD R241, R201, 0x32, R198 ;  /* 0x00000032c9f17824 */ /* 0x000fe200078e02c6 */
[----:B------:R0:W2:Y:S01]  /*3650*/  LDG.E R249, desc[UR4][R210.64] ;  /* 0x00000004d2f97981 */ /* 0x0000a2000c1e1900 */
[----:B------:R-:W-:-:S04]  /*3660*/  IMAD.WIDE R228, R229, 0x4, R118 ;  /* 0x00000004e5e47825 */ /* 0x000fc800078e0276 */
[----:B------:R-:W-:Y:S02]  /*3670*/  IMAD.WIDE R230, R231, 0x4, R118 ;  /* 0x00000004e7e67825 */ /* 0x000fe400078e0276 */
[----:B------:R-:W2:Y:S02]  /*3680*/  LDG.E R228, desc[UR4][R228.64] ;  /* 0x00000004e4e47981 */ /* 0x000ea4000c1e1900 */
[----:B-1----:R-:W-:Y:S02]  /*3690*/  IMAD R225, R199, 0x32, R196 ;  /* 0x00000032c7e17824 */ /* 0x002fe400078e02c4 */
[----:B------:R-:W-:Y:S01]  /*36a0*/  IMAD.WIDE R238, R239, 0x4, R118 ;  /* 0x00000004efee7825 */ /* 0x000fe200078e0276 */
[----:B------:R1:W2:Y:S03]  /*36b0*/  LDG.E R216, desc[UR4][R230.64] ;  /* 0x00000004e6d87981 */ /* 0x0002a6000c1e1900 */
[----:B------:R-:W-:-:S02]  /*36c0*/  IMAD R207, R194, 0x32, R195 ;  /* 0x00000032c2cf7824 */ /* 0x000fc400078e02c3 */
[----:B------:R-:W-:Y:S01]  /*36d0*/  IMAD R209, R198, 0x32, R199 ;  /* 0x00000032c6d17824 */ /* 0x000fe200078e02c7 */
[----:B------:R-:W2:Y:S01]  /*36e0*/  LDG.E R238, desc[UR4][R238.64] ;  /* 0x00000004eeee7981 */ /* 0x000ea2000c1e1900 */
[----:B------:R-:W-:-:S04]  /*36f0*/  IMAD.WIDE R240, R241, 0x4, R118 ;  /* 0x00000004f1f07825 */ /* 0x000fc800078e0276 */
[----:B0-----:R-:W-:Y:S02]  /*3700*/  IMAD R227, R179, 0x32, R176 ;  /* 0x00000032b3e37824 */ /* 0x001fe400078e02b0 */
[--C-:B------:R-:W-:Y:S01]  /*3710*/  IMAD.WIDE R224, R225, 0x4, R118.reuse ;  /* 0x00000004e1e07825 */ /* 0x100fe200078e0276 */
[----:B------:R-:W2:Y:S03]  /*3720*/  LDG.E R240, desc[UR4][R240.64] ;  /* 0x00000004f0f07981 */ /* 0x000ea6000c1e1900 */
[--C-:B------:R-:W-:Y:S01]  /*3730*/  IMAD.WIDE R206, R207, 0x4, R118.reuse ;  /* 0x00000004cfce7825 */ /* 0x100fe200078e0276 */
[----:B------:R0:W2:Y:S03]  /*3740*/  LDG.E R236, desc[UR4][R224.64] ;  /* 0x00000004e0ec7981 */ /* 0x0000a6000c1e1900 */
[----:B------:R-:W-:Y:S01]  /*3750*/  IMAD.WIDE R208, R209, 0x4, R118 ;  /* 0x00000004d1d07825 */ /* 0x000fe200078e0276 */
[----:B------:R0:W2:Y:S03]  /*3760*/  LDG.E R241, desc[UR4][R206.64] ;  /* 0x00000004cef17981 */ /* 0x0000a6000c1e1900 */
[----:B------:R-:W-:-:S02]  /*3770*/  IMAD R211, R196, 0x32, R197 ;  /* 0x00000032c4d37824 */ /* 0x000fc400078e02c5 */
[----:B-1----:R-:W-:Y:S01]  /*3780*/  IMAD R231, R197, 0x32, R194 ;  /* 0x00000032c5e77824 */ /* 0x002fe200078e02c2 */
[----:B------:R1:W2:Y:S01]  /*3790*/  LDG.E R245, desc[UR4][R208.64] ;  /* 0x00000004d0f57981 */ /* 0x0002a2000c1e1900 */
[----:B------:R-:W-:Y:S02]  /*37a0*/  IMAD R205, R192, 0x32, R193 ;  /* 0x00000032c0cd7824 */ /* 0x000fe400078e02c1 */
[----:B------:R-:W-:-:S04]  /*37b0*/  IMAD.WIDE R226, R227, 0x4, R118 ;  /* 0x00000004e3e27825 */ /* 0x000fc800078e0276 */
[--C-:B------:R-:W-:Y:S02]  /*37c0*/  IMAD.WIDE R210, R211, 0x4, R118.reuse ;  /* 0x00000004d3d27825 */ /* 0x100fe400078e0276 */
[----:B------:R-:W2:Y:S02]  /*37d0*/  LDG.E R227, desc[UR4][R226.64] ;  /* 0x00000004e2e37981 */ /* 0x000ea4000c1e1900 */
[----:B------:R-:W-:Y:S02]  /*37e0*/  IMAD.WIDE R230, R231, 0x4, R118 ;  /* 0x00000004e7e67825 */ /* 0x000fe400078e0276 */
[----:B------:R-:W2:Y:S02]  /*37f0*/  LDG.E R239, desc[UR4][R210.64] ;  /* 0x00000004d2ef7981 */ /* 0x000ea4000c1e1900 */
[----:B0-----:R-:W-:Y:S02]  /*3800*/  IMAD R225, R193, 0x32, R190 ;  /* 0x00000032c1e17824 */ /* 0x001fe400078e02be */
[----:B------:R-:W-:Y:S01]  /*3810*/  IMAD.WIDE R206, R205, 0x4, R118 ;  /* 0x00000004cdce7825 */ /* 0x000fe200078e0276 */
[----:B------:R0:W2:Y:S03]  /*3820*/  LDG.E R226, desc[UR4][R230.64] ;  /* 0x00000004e6e27981 */ /* 0x0000a6000c1e1900 */
[----:B------:R-:W-:-:S02]  /*3830*/  IMAD R205, R190, 0x32, R191 ;  /* 0x00000032becd7824 */ /* 0x000fc400078e02bf */
[----:B-1----:R-:W-:Y:S01]  /*3840*/  IMAD R209, R195, 0x32, R192 ;  /* 0x00000032c3d17824 */ /* 0x002fe200078e02c0 */
[----:B------:R-:W2:Y:S01]  /*3850*/  LDG.E R211, desc[UR4][R206.64] ;  /* 0x00000004ced37981 */ /* 0x000ea2000c1e1900 */
[----:B------:R-:W-:-:S04]  /*3860*/  IMAD.WIDE R224, R225, 0x4, R118 ;  /* 0x00000004e1e07825 */ /* 0x000fc800078e0276 */
[----:B0-----:R-:W-:Y:S01]  /*3870*/  IMAD.WIDE R230, R205, 0x4, R118 ;  /* 0x00000004cde67825 */ /* 0x001fe200078e0276 */
[----:B------:R0:W2:Y:S03]  /*3880*/  LDG.E R210, desc[UR4][R224.64] ;  /* 0x00000004e0d27981 */ /* 0x0000a6000c1e1900 */
[----:B------:R-:W-:Y:S01]  /*3890*/  IMAD R232, R188, 0x32, R189 ;  /* 0x00000032bce87824 */ /* 0x000fe200078e02bd */
[----:B------:R1:W2:Y:S01]  /*38a0*/  LDG.E R229, desc[UR4][R230.64] ;  /* 0x00000004e6e57981 */ /* 0x0002a2000c1e1900 */
[----:B------:R-:W-:-:S04]  /*38b0*/  IMAD.WIDE R208, R209, 0x4, R118 ;  /* 0x00000004d1d07825 */ /* 0x000fc800078e0276 */
[----:B------:R-:W-:Y:S02]  /*38c0*/  IMAD R205, R191, 0x32, R188 ;  /* 0x00000032bfcd7824 */ /* 0x000fe400078e02bc */
[--C-:B0-----:R-:W-:Y:S01]  /*38d0*/  IMAD.WIDE R224, R232, 0x4, R118.reuse ;  /* 0x00000004e8e07825 */ /* 0x101fe200078e0276 */
[----:B------:R-:W2:Y:S03]  /*38e0*/  LDG.E R208, desc[UR4][R208.64] ;  /* 0x00000004d0d07981 */ /* 0x000ea6000c1e1900 */
[----:B------:R-:W-:-:S04]  /*38f0*/  IMAD.WIDE R206, R205, 0x4, R118 ;  /* 0x00000004cdce7825 */ /* 0x000fc800078e0276 */
[----:B------:R-:W-:Y:S02]  /*3900*/  IMAD R205, R175, 0x32, R186 ;  /* 0x00000032afcd7824 */ /* 0x000fe400078e02ba */
[----:B------:R-:W-:Y:S01]  /*3910*/  IMAD R232, R186, 0x32, R187 ;  /* 0x00000032bae87824 */ /* 0x000fe200078e02bb */
[----:B------:R0:W2:Y:S01]  /*3920*/  LDG.E R209, desc[UR4][R224.64] ;  /* 0x00000004e0d17981 */ /* 0x0000a2000c1e1900 */
[----:B-1----:R-:W-:-:S03]  /*3930*/  IMAD.WIDE R230, R205, 0x4, R118 ;  /* 0x00000004cde67825 */ /* 0x002fc600078e0276 */
[----:B------:R-:W2:Y:S01]  /*3940*/  LDG.E R206, desc[UR4][R206.64] ;  /* 0x00000004cece7981 */ /* 0x000ea2000c1e1900 */
[----:B------:R-:W-:Y:S02]  /*3950*/  IMAD R205, R189, 0x32, R184 ;  /* 0x00000032bdcd7824 */ /* 0x000fe400078e02b8 */
[----:B------:R-:W-:Y:S02]  /*3960*/  IMAD R250, R184, 0x32, R185 ;  /* 0x00000032b8fa7824 */ /* 0x000fe400078e02b9 */
[--C-:B0-----:R-:W-:Y:S01]  /*3970*/  IMAD.WIDE R224, R232, 0x4, R118.reuse ;  /* 0x00000004e8e07825 */ /* 0x101fe200078e0276 */
[----:B------:R0:W2:Y:S04]  /*3980*/  LDG.E R207, desc[UR4][R230.64] ;  /* 0x00000004e6cf7981 */ /* 0x0000a8000c1e1900 */
[----:B------:R1:W2:Y:S01]  /*3990*/  LDG.E R232, desc[UR4][R224.64] ;  /* 0x00000004e0e87981 */ /* 0x0002a2000c1e1900 */
[----:B0-----:R-:W-:-:S04]  /*39a0*/  IMAD.WIDE R230, R205, 0x4, R118 ;  /* 0x00000004cde67825 */ /* 0x001fc800078e0276 */
[----:B-1----:R-:W-:Y:S01]  /*39b0*/  IMAD.WIDE R224, R250, 0x4, R118 ;  /* 0x00000004fae07825 */ /* 0x002fe200078e0276 */
[----:B------:R0:W2:Y:S04]  /*39c0*/  LDG.E R252, desc[UR4][R230.64] ;  /* 0x00000004e6fc7981 */ /* 0x0000a8000c1e1900 */
[----:B------:R-:W2:Y:S01]  /*39d0*/  LDG.E R205, desc[UR4][R224.64] ;  /* 0x00000004e0cd7981 */ /* 0x000ea2000c1e1900 */
[----:B0-----:R-:W-:-:S04]  /*39e0*/  IMAD R231, R36, 0x32, R37 ;  /* 0x0000003224e77824 */ /* 0x001fc800078e0225 */
[----:B------:R-:W-:Y:S01]  /*39f0*/  IMAD.WIDE R230, R231, 0x4, R118 ;  /* 0x00000004e7e67825 */ /* 0x000fe200078e0276 */
[----:B---3--:R-:W-:-:S03]  /*3a00*/  IADD3 R221, PT, PT, R214, R221, R215 ;  /* 0x000000ddd6dd7210 */ /* 0x008fc60007ffe0d7 */
[----:B------:R-:W-:-:S04]  /*3a10*/  IMAD R215, R39, 0x32, R40 ;  /* 0x0000003227d77824 */ /* 0x000fc800078e0228 */
[----:B------:R-:W-:Y:S01]  /*3a20*/  IMAD.WIDE R214, R215, 0x4, R118 ;  /* 0x00000004d7d67825 */ /* 0x000fe200078e0276 */
[----:B----4-:R-:W-:Y:S02]  /*3a30*/  IADD3 R246, PT, PT, R251, R248, R246 ;  /* 0x000000f8fbf67210 */ /* 0x010fe40007ffe0f6 */
[----:B--2---:R-:W-:Y:S01]  /*3a40*/  IADD3 R212, PT, PT, R213, R212, R223 ;  /* 0x000000d4d5d47210 */ /* 0x004fe20007ffe0df */
[----:B------:R-:W-:Y:S01]  /*3a50*/  IMAD R213, R33, 0x32, R34 ;  /* 0x0000003221d57824 */ /* 0x000fe200078e0222 */
[----:B------:R-:W-:-:S04]  /*3a60*/  IADD3 R242, PT, PT, R247, R242, R246 ;  /* 0x000000f2f7f27210 */ /* 0x000fc80007ffe0f6 */
[----:B------:R-:W-:Y:S02]  /*3a70*/  IADD3 R242, PT, PT, R249, R244, R242 ;  /* 0x000000f4f9f27210 */ /* 0x000fe40007ffe0f2 */
[----:B------:R-:W-:Y:S02]  /*3a80*/  IADD3 R228, PT, PT, R228, R237, R234 ;  /* 0x000000ede4e47210 */ /* 0x000fe40007ffe0ea */
[----:B------:R-:W-:Y:S01]  /*3a90*/  IADD3 R222, PT, PT, R222, R217, R212 ;  /* 0x000000d9dede7210 */ /* 0x000fe20007ffe0d4 */
[----:B------:R0:W5:Y:S01]  /*3aa0*/  LDG.E R234, desc[UR4][R230.64] ;  /* 0x00000004e6ea7981 */ /* 0x000162000c1e1900 */
[----:B------:R-:W-:-:S03]  /*3ab0*/  IADD3 R220, PT, PT, R220, R235, R228 ;  /* 0x000000ebdcdc7210 */ /* 0x000fc60007ffe0e4 */
[----:B------:R-:W5:Y:S01]  /*3ac0*/  LDG.E R237, desc[UR4][R214.64] ;  /* 0x00000004d6ed7981 */ /* 0x000f62000c1e1900 */
[----:B------:R-:W-:Y:S02]  /*3ad0*/  IADD3 R238, PT, PT, R243, R238, R242 ;  /* 0x000000eef3ee7210 */ /* 0x000fe40007ffe0f2 */
[----:B------:R-:W-:Y:S01]  /*3ae0*/  IADD3 R218, PT, PT, R218, R233, R220 ;  /* 0x000000e9dada7210 */ /* 0x000fe20007ffe0dc */
[----:B------:R-:W-:Y:S02]  /*3af0*/  IMAD R217, R41, 0x32, R42 ;  /* 0x0000003229d97824 */ /* 0x000fe400078e022a */
[----:B------:R-:W-:-:S04]  /*3b00*/  IMAD.WIDE R212, R213, 0x4, R118 ;  /* 0x00000004d5d47825 */ /* 0x000fc800078e0276 */
[----:B0-----:R-:W-:Y:S01]  /*3b10*/  IMAD.WIDE R230, R217, 0x4, R118 ;  /* 0x00000004d9e67825 */ /* 0x001fe200078e0276 */
[----:B------:R0:W5:Y:S01]  /*3b20*/  LDG.E R224, desc[UR4][R212.64] ;  /* 0x00000004d4e07981 */ /* 0x000162000c1e1900 */
[----:B------:R-:W-:Y:S02]  /*3b30*/  IADD3 R238, PT, PT, R245, R240, R238 ;  /* 0x000000f0f5ee7210 */ /* 0x000fe40007ffe0ee */
[----:B------:R-:W-:Y:S02]  /*3b40*/  IMAD R245, R37, 0x32, R38 ;  /* 0x0000003225f57824 */ /* 0x000fe400078e0226 */
[----:B------:R-:W-:Y:S02]  /*3b50*/  IMAD R217, R42, 0x32, R43 ;  /* 0x000000322ad97824 */ /* 0x000fe400078e022b */
[----:B------:R-:W-:Y:S01]  /*3b60*/  IMAD.WIDE R244, R245, 0x4, R118 ;  /* 0x00000004f5f47825 */ /* 0x000fe200078e0276 */
[----:B------:R-:W-:Y:S02]  /*3b70*/  IADD3 R218, PT, PT, R216, R227, R218 ;  /* 0x000000e3d8da7210 */ /* 0x000fe40007ffe0da */
[----:B------:R-:W-:Y:S01]  /*3b80*/  IADD3 R220, PT, PT, R239, R236, R238 ;  /* 0x000000ecefdc7210 */ /* 0x000fe20007ffe0ee */
[----:B------:R-:W-:Y:S01]  /*3b90*/  IMAD R227, R44, 0x32, R45 ;  /* 0x000000322ce37824 */ /* 0x000fe200078e022d */
[----:B------:R1:W5:Y:S02]  /*3ba0*/  LDG.E R235, desc[UR4][R244.64] ;  /* 0x00000004f4eb7981 */ /* 0x000364000c1e1900 */
[----:B------:R-:W-:Y:S01]  /*3bb0*/  IADD3 R220, PT, PT, R241, R226, R220 ;  /* 0x000000e2f1dc7210 */ /* 0x000fe20007ffe0dc */
[----:B0-----:R-:W-:Y:S01]  /*3bc0*/  IMAD R213, R40, 0x32, R41 ;  /* 0x0000003228d57824 */ /* 0x001fe200078e0229 */
[----:B------:R-:W-:Y:S01]  /*3bd0*/  IADD3 R204, PT, PT, R219, R204, R218 ;  /* 0x000000ccdbcc7210 */ /* 0x000fe20007ffe0da */
[--C-:B------:R-:W-:Y:S01]  /*3be0*/  IMAD.WIDE R214, R227, 0x4, R118.reuse ;  /* 0x00000004e3d67825 */ /* 0x100fe200078e0276 */
[----:B------:R-:W5:Y:S03]  /*3bf0*/  LDG.E R239, desc[UR4][R230.64] ;  /* 0x00000004e6ef7981 */ /* 0x000f66000c1e1900 */
[----:B-1----:R-:W-:-:S04]  /*3c00*/  IMAD.WIDE R244, R217, 0x4, R118 ;  /* 0x00000004d9f47825 */ /* 0x002fc800078e0276 */
[----:B------:R-:W-:Y:S01]  /*3c10*/  IMAD R217, R43, 0x32, R44 ;  /* 0x000000322bd97824 */ /* 0x000fe200078e022c */
[----:B------:R-:W5:Y:S01]  /*3c20*/  LDG.E R240, desc[UR4][R244.64] ;  /* 0x00000004f4f07981 */ /* 0x000f62000c1e1900 */
[----:B------:R-:W-:Y:S02]  /*3c30*/  IMAD R243, R38, 0x32, R39 ;  /* 0x0000003226f37824 */ /* 0x000fe400078e0227 */
[----:B------:R-:W-:Y:S01]  /*3c40*/  IMAD R227, R46, 0x32, R47 ;  /* 0x000000322ee37824 */ /* 0x000fe200078e022f */
[----:B------:R-:W-:Y:S01]  /*3c50*/  IADD3 R208, PT, PT, R211, R208, R220 ;  /* 0x000000d0d3d07210 */ /* 0x000fe20007ffe0dc */
[----:B------:R-:W-:-:S03]  /*3c60*/  IMAD.WIDE R212, R213, 0x4, R118 ;  /* 0x00000004d5d47825 */ /* 0x000fc600078e0276 */
[----:B------:R-:W-:Y:S01]  /*3c70*/  IADD3 R208, PT, PT, R229, R210, R208 ;  /* 0x000000d2e5d07210 */ /* 0x000fe20007ffe0d0 */
[----:B------:R-:W-:Y:S01]  /*3c80*/  IMAD R219, R47, 0x32, R48 ;  /* 0x000000322fdb7824 */ /* 0x000fe200078e0230 */
[----:B------:R0:W5:Y:S01]  /*3c90*/  LDG.E R238, desc[UR4][R212.64] ;  /* 0x00000004d4ee7981 */ /* 0x000162000c1e1900 */
[----:B------:R-:W-:Y:S02]  /*3ca0*/  IMAD R247, R35, 0x32, R36 ;  /* 0x0000003223f77824 */ /* 0x000fe400078e0224 */
[----:B------:R-:W-:Y:S02]  /*3cb0*/  IMAD R233, R45, 0x32, R46 ;  /* 0x000000322de97824 */ /* 0x000fe400078e022e */
[----:B------:R-:W-:Y:S01]  /*3cc0*/  IMAD.WIDE R216, R217, 0x4, R118 ;  /* 0x00000004d9d87825 */ /* 0x000fe200078e0276 */
[----:B------:R-:W-:-:S03]  /*3cd0*/  IADD3 R206, PT, PT, R209, R206, R208 ;  /* 0x000000ced1ce7210 */ /* 0x000fc60007ffe0d0 */
[----:B------:R-:W-:Y:S01]  /*3ce0*/  IMAD R209, R82, 0x32, R83 ;  /* 0x0000003252d17824 */ /* 0x000fe200078e0253 */
[----:B------:R1:W5:Y:S01]  /*3cf0*/  LDG.E R241, desc[UR4][R216.64] ;  /* 0x00000004d8f17981 */ /* 0x000362000c1e1900 */
[----:B------:R-:W-:-:S04]  /*3d00*/  IMAD.WIDE R242, R243, 0x4, R118 ;  /* 0x00000004f3f27825 */ /* 0x000fc800078e0276 */
[----:B------:R-:W-:Y:S01]  /*3d10*/  IMAD R211, R48, 0x32, R49 ;  /* 0x0000003230d37824 */ /* 0x000fe200078e0231 */
[----:B------:R-:W5:Y:S01]  /*3d20*/  LDG.E R236, desc[UR4][R242.64] ;  /* 0x00000004f2ec7981 */ /* 0x000f62000c1e1900 */
[----:B------:R-:W-:-:S04]  /*3d30*/  IMAD.WIDE R226, R227, 0x4, R118 ;  /* 0x00000004e3e27825 */ /* 0x000fc800078e0276 */
[----:B------:R-:W-:Y:S01]  /*3d40*/  IMAD.WIDE R218, R219, 0x4, R118 ;  /* 0x00000004dbda7825 */ /* 0x000fe200078e0276 */
[----:B------:R-:W-:Y:S01]  /*3d50*/  IADD3 R232, PT, PT, R232, R207, R204 ;  /* 0x000000cfe8e87210 */ /* 0x000fe20007ffe0cc */
[----:B------:R2:W5:Y:S02]  /*3d60*/  LDG.E R244, desc[UR4][R226.64] ;  /* 0x00000004e2f47981 */ /* 0x000564000c1e1900 */
[--C-:B------:R-:W-:Y:S02]  /*3d70*/  IMAD.WIDE R246, R247, 0x4, R118.reuse ;  /* 0x00000004f7f67825 */ /* 0x100fe400078e0276 */
[----:B------:R3:W5:Y:S02]  /*3d80*/  LDG.E R242, desc[UR4][R214.64] ;  /* 0x00000004d6f27981 */ /* 0x000764000c1e1900 */
[----:B0-----:R-:W-:Y:S02]  /*3d90*/  IMAD.WIDE R212, R233, 0x4, R118 ;  /* 0x00000004e9d47825 */ /* 0x001fe400078e0276 */
[----:B------:R0:W5:Y:S02]  /*3da0*/  LDG.E R245, desc[UR4][R218.64] ;  /* 0x00000004daf57981 */ /* 0x000164000c1e1900 */
[----:B------:R-:W-:-:S02]  /*3db0*/  IMAD R229, R49, 0x32, R50 ;  /* 0x0000003231e57824 */ /* 0x000fc400078e0232 */
[----:B------:R-:W-:Y:S01]  /*3dc0*/  IMAD.WIDE R208, R209, 0x4, R118 ;  /* 0x00000004d1d07825 */ /* 0x000fe200078e0276 */
[----:B------:R-:W5:Y:S01]  /*3dd0*/  LDG.E R225, desc[UR4][R246.64] ;  /* 0x00000004f6e17981 */ /* 0x000f62000c1e1900 */
[----:B------:R-:W-:Y:S02]  /*3de0*/  IADD3 R252, PT, PT, R205, R252, R206 ;  /* 0x000000fccdfc7210 */ /* 0x000fe40007ffe0ce */
[----:B------:R-:W-:Y:S01]  /*3df0*/  IMAD R249, R34, 0x32, R35 ;  /* 0x0000003222f97824 */ /* 0x000fe200078e0223 */
[----:B------:R4:W5:Y:S01]  /*3e00*/  LDG.E R243, desc[UR4][R212.64] ;  /* 0x00000004d4f37981 */ /* 0x000962000c1e1900 */
[----:B------:R-:W-:-:S03]  /*3e10*/  IMAD.WIDE R210, R211, 0x4, R118 ;  /* 0x00000004d3d27825 */ /* 0x000fc600078e0276 */
[----:B------:R4:W5:Y:S01]  /*3e20*/  LDG.E R250, desc[UR4][R208.64] ;  /* 0x00000004d0fa7981 */ /* 0x000962000c1e1900 */
[----:B-1----:R-:W-:Y:S02]  /*3e30*/  IMAD R217, R50, 0x32, R51 ;  /* 0x0000003232d97824 */ /* 0x002fe400078e0233 */
[----:B------:R-:W-:Y:S01]  /*3e40*/  IMAD R205, R85, 0x32, R86 ;  /* 0x0000003255cd7824 */ /* 0x000fe200078e0256 */
[----:B------:R1:W5:Y:S01]  /*3e50*/  LDG.E R246, desc[UR4][R210.64] ;  /* 0x00000004d2f67981 */ /* 0x000362000c1e1900 */
[----:B------:R-:W-:Y:S02]  /*3e60*/  IMAD R207, R86, 0x32, R87 ;  /* 0x0000003256cf7824 */ /* 0x000fe400078e0257 */
[----:B--2---:R-:W-:Y:S02]  /*3e70*/  IMAD R227, R83, 0x32, R84 ;  /* 0x0000003253e37824 */ /* 0x004fe400078e0254 */
[----:B---3--:R-:W-:-:S04]  /*3e80*/  IMAD.WIDE R214, R229, 0x4, R118 ;  /* 0x00000004e5d67825 */ /* 0x008fc800078e0276 */
[----:B------:R-:W-:Y:S01]  /*3e90*/  IMAD.WIDE R248, R249, 0x4, R118 ;  /* 0x00000004f9f87825 */ /* 0x000fe200078e0276 */
[----:B------:R2:W5:Y:S03]  /*3ea0*/  LDG.E R247, desc[UR4][R214.64] ;  /* 0x00000004d6f77981 */ /* 0x000566000c1e1900 */
[----:B0-----:R-:W-:Y:S01]  /*3eb0*/  IMAD R219, R84, 0x32, R85 ;  /* 0x0000003254db7824 */ /* 0x001fe200078e0255 */
[----:B------:R-:W5:Y:S01]  /*3ec0*/  LDG.E R223, desc[UR4][R248.64] ;  /* 0x00000004f8df7981 */ /* 0x000f62000c1e1900 */
[----:B----4-:R-:W-:Y:S02]  /*3ed0*/  IMAD R213, R81, 0x32, R82 ;  /* 0x0000003251d57824 */ /* 0x010fe400078e0252 */
[----:B------:R-:W-:-:S04]  /*3ee0*/  IMAD.WIDE R216, R217, 0x4, R118 ;  /* 0x00000004d9d87825 */ /* 0x000fc800078e0276 */
[--C-:B------:R-:W-:Y:S01]  /*3ef0*/  IMAD.WIDE R204, R205, 0x4, R118.reuse ;  /* 0x00000004cdcc7825 */ /* 0x100fe200078e0276 */
[----:B------:R0:W5:Y:S03]  /*3f00*/  LDG.E R248, desc[UR4][R216.64] ;  /* 0x00000004d8f87981 */ /* 0x000166000c1e1900 */
[----:B------:R-:W-:-:S04]  /*3f10*/  IMAD.WIDE R208, R207, 0x4, R118 ;  /* 0x00000004cfd07825 */ /* 0x000fc800078e0276 */
[----:B-1----:R-:W-:Y:S01]  /*3f20*/  IMAD.WIDE R210, R227, 0x4, R118 ;  /* 0x00000004e3d27825 */ /* 0x002fe200078e0276 */
[----:B------:R1:W5:Y:S03]  /*3f30*/  LDG.E R218, desc[UR4][R208.64] ;  /* 0x00000004d0da7981 */ /* 0x000366000c1e1900 */
[----:B------:R-:W-:Y:S01]  /*3f40*/  IMAD R207, R88, 0x32, R89 ;  /* 0x0000003258cf7824 */ /* 0x000fe200078e0259 */
[----:B------:R-:W5:Y:S01]  /*3f50*/  LDG.E R251, desc[UR4][R210.64] ;  /* 0x00000004d2fb7981 */ /* 0x000f62000c1e1900 */
[----:B------:R-:W-:Y:S02]  /*3f60*/  IMAD R227, R90, 0x32, R91 ;  /* 0x000000325ae37824 */ /* 0x000fe400078e025b */
[----:B------:R-:W-:Y:S02]  /*3f70*/  IMAD R229, R91, 0x32, R92 ;  /* 0x000000325be57824 */ /* 0x000fe400078e025c */
[----:B------:R-:W-:-:S04]  /*3f80*/  IMAD.WIDE R212, R213, 0x4, R118 ;  /* 0x00000004d5d47825 */ /* 0x000fc800078e0276 */
[--C-:B--2---:R-:W-:Y:S01]  /*3f90*/  IMAD.WIDE R214, R219, 0x4, R118.reuse ;  /* 0x00000004dbd67825 */ /* 0x104fe200078e0276 */
[----:B------:R-:W5:Y:S03]  /*3fa0*/  LDG.E R249, desc[UR4][R212.64] ;  /* 0x00000004d4f97981 */ /* 0x000f66000c1e1900 */
[----:B------:R-:W-:Y:S01]  /*3fb0*/  IMAD.WIDE R206, R207, 0x4, R118 ;  /* 0x00000004cfce7825 */ /* 0x000fe200078e0276 */
[----:B------:R2:W5:Y:S03]  /*3fc0*/  LDG.E R219, desc[UR4][R204.64] ;  /* 0x00000004ccdb7981 */ /* 0x000566000c1e1900 */
[----:B0-----:R-:W-:Y:S01]  /*3fd0*/  IMAD R217, R87, 0x32, R88 ;  /* 0x0000003257d97824 */ /* 0x001fe200078e0258 */
[----:B------:R0:W5:Y:S01]  /*3fe0*/  LDG.E R216, desc[UR4][R206.64] ;  /* 0x00000004ced87981 */ /* 0x000162000c1e1900 */
[----:B-1----:R-:W-:-:S03]  /*3ff0*/  IMAD.WIDE R208, R229, 0x4, R118 ;  /* 0x00000004e5d07825 */ /* 0x002fc600078e0276 */
[----:B------:R-:W5:Y:S01]  /*4000*/  LDG.E R220, desc[UR4][R214.64] ;  /* 0x00000004d6dc7981 */ /* 0x000f62000c1e1900 */
[----:B------:R-:W-:Y:S02]  /*4010*/  IMAD R229, R92, 0x32, R93 ;  /* 0x000000325ce57824 */ /* 0x000fe400078e025d */
[----:B--2---:R-:W-:-:S04]  /*4020*/  IMAD.WIDE R204, R227, 0x4, R118 ;  /* 0x00000004e3cc7825 */ /* 0x004fc800078e0276 */
[----:B------:R-:W-:Y:S02]  /*4030*/  IMAD R227, R93, 0x32, R94 ;  /* 0x000000325de37824 */ /* 0x000fe400078e025e */
[--C-:B------:R-:W-:Y:S01]  /*4040*/  IMAD.WIDE R212, R217, 0x4, R118.reuse ;  /* 0x00000004d9d47825 */ /* 0x100fe200078e0276 */
[----:B------:R1:W5:Y:S03]  /*4050*/  LDG.E R214, desc[UR4][R204.64] ;  /* 0x00000004ccd67981 */ /* 0x000366000c1e1900 */
[--C-:B------:R-:W-:Y:S01]  /*4060*/  IMAD.WIDE R228, R229, 0x4, R118.reuse ;  /* 0x00000004e5e47825 */ /* 0x100fe200078e0276 */
[----:B------:R-:W5:Y:S03]  /*4070*/  LDG.E R217, desc[UR4][R212.64] ;  /* 0x00000004d4d97981 */ /* 0x000f66000c1e1900 */
[----:B0-----:R-:W-:-:S04]  /*4080*/  IMAD.WIDE R206, R227, 0x4, R118 ;  /* 0x00000004e3ce7825 */ /* 0x001fc800078e0276 */
[----:B------:R-:W-:Y:S02]  /*4090*/  IMAD R227, R95, 0x32, R96 ;  /* 0x000000325fe37824 */ /* 0x000fe400078e0260 */
[----:B------:R-:W-:Y:S01]  /*40a0*/  IMAD R233, R97, 0x32, R98 ;  /* 0x0000003261e97824 */ /* 0x000fe200078e0262 */
[----:B------:R0:W5:Y:S01]  /*40b0*/  LDG.E R212, desc[UR4][R228.64] ;  /* 0x00000004e4d47981 */ /* 0x000162000c1e1900 */
[----:B------:R-:W-:Y:S02]  /*40c0*/  IMAD R211, R89, 0x32, R90 ;  /* 0x0000003259d37824 */ /* 0x000fe400078e025a */
[----:B-1----:R-:W-:Y:S01]  /*40d0*/  IMAD.WIDE R204, R227, 0x4, R118 ;  /* 0x00000004e3cc7825 */ /* 0x002fe200078e0276 */
[----:B------:R-:W5:Y:S03]  /*40e0*/  LDG.E R213, desc[UR4][R208.64] ;  /* 0x00000004d0d57981 */ /* 0x000f66000c1e1900 */
[----:B------:R-:W-:-:S02]  /*40f0*/  IMAD R227, R96, 0x32, R97 ;  /* 0x0000003260e37824 */ /* 0x000fc400078e0261 */
[----:B------:R-:W-:-:S04]  /*4100*/  IMAD.WIDE R210, R211, 0x4, R118 ;  /* 0x00000004d3d27825 */ /* 0x000fc800078e0276 */
[----:B0-----:R-:W-:Y:S01]  /*4110*/  IMAD.WIDE R228, R233, 0x4, R118 ;  /* 0x00000004e9e47825 */ /* 0x001fe200078e0276 */
[----:B------:R0:W5:Y:S03]  /*4120*/  LDG.E R209, desc[UR4][R204.64] ;  /* 0x00000004ccd17981 */ /* 0x000166000c1e1900 */
[----:B------:R-:W-:Y:S01]  /*4130*/  IMAD R233, R98, 0x32, R99 ;  /* 0x0000003262e97824 */ /* 0x000fe200078e0263 */
[----:B------:R-:W5:Y:S01]  /*4140*/  LDG.E R215, desc[UR4][R210.64] ;  /* 0x00000004d2d77981 */ /* 0x000f62000c1e1900 */
[----:B------:R-:W-:Y:S02]  /*4150*/  IMAD R231, R94, 0x32, R95 ;  /* 0x000000325ee77824 */ /* 0x000fe400078e025f */
[----:B------:R-:W-:-:S04]  /*4160*/  IMAD.WIDE R226, R227, 0x4, R118 ;  /* 0x00000004e3e27825 */ /* 0x000fc800078e0276 */
[----:B0-----:R-:W-:Y:S01]  /*4170*/  IMAD.WIDE R204, R233, 0x4, R118 ;  /* 0x00000004e9cc7825 */ /* 0x001fe200078e0276 */
[----:B------:R0:W5:Y:S03]  /*4180*/  LDG.E R208, desc[UR4][R226.64] ;  /* 0x00000004e2d07981 */ /* 0x000166000c1e1900 */
[----:B------:R-:W-:Y:S01]  /*4190*/  IMAD R233, R100, 0x32, R101 ;  /* 0x0000003264e97824 */ /* 0x000fe200078e0265 */
[----:B------:R1:W5:Y:S01]  /*41a0*/  LDG.E R211, desc[UR4][R206.64] ;  /* 0x00000004ced37981 */ /* 0x000362000c1e1900 */
[----:B------:R-:W-:-:S04]  /*41b0*/  IMAD.WIDE R230, R231, 0x4, R118 ;  /* 0x00000004e7e67825 */ /* 0x000fc800078e0276 */
[----:B0-----:R-:W-:Y:S01]  /*41c0*/  IMAD.WIDE R226, R233, 0x4, R118 ;  /* 0x00000004e9e27825 */ /* 0x001fe200078e0276 */
[----:B------:R0:W5:Y:S03]  /*41d0*/  LDG.E R210, desc[UR4][R230.64] ;  /* 0x00000004e6d27981 */ /* 0x000166000c1e1900 */
[----:B-1----:R-:W-:Y:S01]  /*41e0*/  IMAD R206, R99, 0x32, R100 ;  /* 0x0000003263ce7824 */ /* 0x002fe200078e0264 */
[----:B------:R-:W5:Y:S01]  /*41f0*/  LDG.E R207, desc[UR4][R228.64] ;  /* 0x00000004e4cf7981 */ /* 0x000f62000c1e1900 */
[----:B------:R-:W-:Y:S02]  /*4200*/  IMAD R233, R2, 0x32, R51 ;  /* 0x0000003202e97824 */ /* 0x000fe400078e0233 */
[--C-:B0-----:R-:W-:Y:S02]  /*4210*/  IMAD.WIDE R230, R206, 0x4, R118.reuse ;  /* 0x00000004cee67825 */ /* 0x101fe400078e0276 */
[----:B------:R-:W5:Y:S04]  /*4220*/  LDG.E R206, desc[UR4][R204.64] ;  /* 0x00000004ccce7981 */ /* 0x000f68000c1e1900 */
[----:B------:R0:W5:Y:S04]  /*4230*/  LDG.E R204, desc[UR4][R226.64] ;  /* 0x00000004e2cc7981 */ /* 0x000168000c1e1900 */
[----:B------:R1:W5:Y:S01]  /*4240*/  LDG.E R205, desc[UR4][R230.64] ;  /* 0x00000004e6cd7981 */ /* 0x000362000c1e1900 */
[----:B0-----:R-:W-:-:S04]  /*4250*/  IMAD.WIDE R226, R233, 0x4, R118 ;  /* 0x00000004e9e27825 */ /* 0x001fc800078e0276 */
[----:B------:R-:W-:Y:S02]  /*4260*/  IMAD R233, R102, 0x32, R187 ;  /* 0x0000003266e97824 */ /* 0x000fe400078e02bb */
[----:B------:R-:W-:Y:S01]  /*4270*/  IMAD R229, R52, 0x32, R101 ;  /* 0x0000003234e57824 */ /* 0x000fe200078e0265 */
[----:B------:R-:W5:Y:S01]  /*4280*/  LDG.E R226, desc[UR4][R226.64] ;  /* 0x00000004e2e27981 */ /* 0x000f62000c1e1900 */
[----:B-1----:R-:W-:-:S06]  /*4290*/  IMAD.WIDE R230, R233, 0x4, R118 ;  /* 0x00000004e9e67825 */ /* 0x002fcc00078e0276 */
[----:B------:R-:W2:Y:S01]  /*42a0*/  LDG.E R231, desc[UR4][R230.64] ;  /* 0x00000004e6e77981 */ /* 0x000ea2000c1e1900 */
[----:B------:R-:W-:-:S04]  /*42b0*/  IMAD.WIDE R228, R229, 0x4, R118 ;  /* 0x00000004e5e47825 */ /* 0x000fc800078e0276 */
[----:B------:R-:W-:Y:S02]  /*42c0*/  IMAD R233, R134, 0x32, R185 ;  /* 0x0000003286e97824 */ /* 0x000fe400078e02b9 */
[----:B------:R2:W5:Y:S02]  /*42d0*/  LDG.E R228, desc[UR4][R228.64] ;  /* 0x00000004e4e47981 */ /* 0x000564000c1e1900 */
[----:B--2---:R-:W-:Y:S01]  /*42e0*/  IADD3 R229, PT, PT, R232, R231, RZ ;  /* 0x000000e7e8e57210 */ /* 0x004fe20007ffe0ff */
[----:B------:R-:W-:-:S06]  /*42f0*/  IMAD.WIDE R232, R233, 0x4, R118 ;  /* 0x00000004e9e87825 */ /* 0x000fcc00078e0276 */
[----:B------:R-:W2:Y:S01]  /*4300*/  LDG.E R233, desc[UR4][R232.64] ;  /* 0x00000004e8e97981 */ /* 0x000ea2000c1e1900 */
[----:B------:R-:W-:Y:S01]  /*4310*/  BSSY.RECONVERGENT B0, `(.L_x_13) ;  /* 0x0000050000007945 */ /* 0x000fe20003800200 */
[----:B--2---:R-:W-:-:S04]  /*4320*/  IADD3 R252, PT, PT, R252, R233, RZ ;  /* 0x000000e9fcfc7210 */ /* 0x004fc80007ffe0ff */
[----:B------:R-:W-:-:S13]  /*4330*/  ISETP.GE.AND P0, PT, R229, R252, PT ;  /* 0x000000fce500720c */ /* 0x000fda0003f06270 */
[----:B------:R-:W-:Y:S05]  /*4340*/  @!P0 BRA `(.L_x_14) ;  /* 0x0000000400308947 */ /* 0x000fea0003800000 */
[----:B------:R0:W-:Y:S01]  /*4350*/  STL.64 [R1], R134 ;  /* 0x0000008601007387 */ /* 0x0001e20000100a00 */
[----:B------:R-:W-:Y:S02]  /*4360*/  MOV R187, R185 ;  /* 0x000000b900bb7202 */ /* 0x000fe40000000f00 */
[----:B------:R-:W-:Y:S01]  /*4370*/  MOV R186, R184 ;  /* 0x000000b800ba7202 */ /* 0x000fe20000000f00 */
[----:B------:R0:W-:Y:S01]  /*4380*/  STL.64 [R1+0x8], R136 ;  /* 0x0000088801007387 */ /* 0x0001e20000100a00 */
[----:B------:R-:W-:Y:S02]  /*4390*/  MOV R175, R189 ;  /* 0x000000bd00af7202 */ /* 0x000fe40000000f00 */
[----:B------:R-:W-:Y:S01]  /*43a0*/  MOV R174, R188 ;  /* 0x000000bc00ae7202 */ /* 0x000fe20000000f00 */
[----:B------:R0:W-:Y:S01]  /*43b0*/  STL.64 [R1+0x10], R138 ;  /* 0x0000108a01007387 */ /* 0x0001e20000100a00 */
[----:B------:R-:W-:Y:S02]  /*43c0*/  MOV R177, R191 ;  /* 0x000000bf00b17202 */ /* 0x000fe40000000f00 */
[----:B------:R-:W-:Y:S01]  /*43d0*/  MOV R176, R190 ;  /* 0x000000be00b07202 */ /* 0x000fe20000000f00 */
[----:B------:R0:W-:Y:S01]  /*43e0*/  STL.64 [R1+0x18], R148 ;  /* 0x0000189401007387 */ /* 0x0001e20000100a00 */
[----:B------:R-:W-:-:S02]  /*43f0*/  MOV R179, R193 ;  /* 0x000000c100b37202 */ /* 0x000fc40000000f00 */
        /* <DEDUP_REMOVED lines=63> */
[----:B------:R-:W-:Y:S02]  /*47f0*/  MOV R102, R134 ;  /* 0x0000008600667202 */ /* 0x000fe40000000f00 */
[----:B------:R-:W-:-:S07]  /*4800*/  MOV R229, R252 ;  /* 0x000000fc00e57202 */ /* 0x000fce0000000f00 */
.L_x_14:
[----:B------:R-:W-:Y:S05]  /*4810*/  BSYNC.RECONVERGENT B0 ;  /* 0x0000000000007941 */ /* 0x000fea0003800200 */
.L_x_13:
[----:B0-----:R-:W0:Y:S01]  /*4820*/  S2R R138, SR_TID.X ;  /* 0x00000000008a7919 */ /* 0x001e220000002100 */
[----:B------:R-:W0:Y:S01]  /*4830*/  LDC R137, c[0x0][0x360] ;  /* 0x0000d800ff897b82 */ /* 0x000e220000000800 */
[----:B------:R-:W1:Y:S07]  /*4840*/  LDCU.64 UR6, c[0x0][0x3b8] ;  /* 0x00007700ff0677ac */ /* 0x000e6e0008000a00 */
[----:B------:R-:W0:Y:S08]  /*4850*/  S2UR UR8, SR_CTAID.X ;  /* 0x00000000000879c3 */ /* 0x000e300000002500 */
[----:B------:R-:W2:Y:S01]  /*4860*/  LDC.64 R134, c[0x0][0x3a0] ;  /* 0x0000e800ff867b82 */ /* 0x000ea20000000a00 */
[----:B0-----:R-:W-:-:S04]  /*4870*/  IMAD R137, R137, UR8, R138 ;  /* 0x0000000889897c24 */ /* 0x001fc8000f8e028a */
[----:B--2---:R-:W-:-:S06]  /*4880*/  IMAD.WIDE R134, R137, 0x4, R134 ;  /* 0x0000000489867825 */ /* 0x004fcc00078e0286 */
[----:B------:R-:W2:Y:S01]  /*4890*/  LDG.E R134, desc[UR4][R134.64] ;  /* 0x0000000486867981 */ /* 0x000ea2000c1e1900 */
[----:B-----5:R-:W-:Y:S01]  /*48a0*/  IADD3 R222, PT, PT, R250, R249, R222 ;  /* 0x000000f9fade7210 */ /* 0x020fe20007ffe0de */
[----:B------:R-:W-:Y:S01]  /*48b0*/  BSSY.RECONVERGENT B0, `(.L_x_15) ;  /* 0x0000152000007945 */ /* 0x000fe20003800200 */
[----:B------:R-:W-:Y:S02]  /*48c0*/  IADD3 R221, PT, PT, R223, R224, R221 ;  /* 0x000000e0dfdd7210 */ /* 0x000fe40007ffe0dd */
[----:B------:R-:W-:Y:S02]  /*48d0*/  IADD3 R220, PT, PT, R220, R251, R222 ;  /* 0x000000fbdcdc7210 */ /* 0x000fe40007ffe0de */
[----:B------:R-:W-:Y:S02]  /*48e0*/  IADD3 R221, PT, PT, R234, R225, R221 ;  /* 0x000000e1eadd7210 */ /* 0x000fe40007ffe0dd */
[----:B------:R-:W-:Y:S02]  /*48f0*/  IADD3 R219, PT, PT, R218, R219, R220 ;  /* 0x000000dbdadb7210 */ /* 0x000fe40007ffe0dc */
[----:B------:R-:W0:Y:S01]  /*4900*/  S2R R218, SR_TID.X ;  /* 0x0000000000da7919 */ /* 0x000e220000002100 */
[----:B------:R-:W-:-:S02]  /*4910*/  IADD3 R221, PT, PT, R236, R235, R221 ;  /* 0x000000ebecdd7210 */ /* 0x000fc40007ffe0dd */
[----:B------:R-:W-:Y:S02]  /*4920*/  IADD3 R216, PT, PT, R216, R217, R219 ;  /* 0x000000d9d8d87210 */ /* 0x000fe40007ffe0db */
[----:B------:R-:W-:Y:S02]  /*4930*/  IADD3 R221, PT, PT, R238, R237, R221 ;  /* 0x000000edeedd7210 */ /* 0x000fe40007ffe0dd */
[----:B------:R-:W-:Y:S02]  /*4940*/  IADD3 R214, PT, PT, R214, R215, R216 ;  /* 0x000000d7d6d67210 */ /* 0x000fe40007ffe0d8 */
[----:B------:R-:W-:Y:S02]  /*4950*/  IADD3 R221, PT, PT, R240, R239, R221 ;  /* 0x000000eff0dd7210 */ /* 0x000fe40007ffe0dd */
[----:B------:R-:W-:Y:S02]  /*4960*/  IADD3 R212, PT, PT, R212, R213, R214 ;  /* 0x000000d5d4d47210 */ /* 0x000fe40007ffe0d6 */
[----:B------:R-:W-:-:S02]  /*4970*/  IADD3 R221, PT, PT, R242, R241, R221 ;  /* 0x000000f1f2dd7210 */ /* 0x000fc40007ffe0dd */
[----:B------:R-:W-:Y:S02]  /*4980*/  IADD3 R210, PT, PT, R210, R211, R212 ;  /* 0x000000d3d2d27210 */ /* 0x000fe40007ffe0d4 */
[----:B------:R-:W-:Y:S02]  /*4990*/  IADD3 R221, PT, PT, R244, R243, R221 ;  /* 0x000000f3f4dd7210 */ /* 0x000fe40007ffe0dd */
[----:B------:R-:W-:Y:S02]  /*49a0*/  IADD3 R208, PT, PT, R208, R209, R210 ;  /* 0x000000d1d0d07210 */ /* 0x000fe40007ffe0d2 */
[----:B------:R-:W-:Y:S02]  /*49b0*/  IADD3 R245, PT, PT, R246, R245, R221 ;  /* 0x000000f5f6f57210 */ /* 0x000fe40007ffe0dd */
[----:B------:R-:W-:Y:S01]  /*49c0*/  IADD3 R206, PT, PT, R206, R207, R208 ;  /* 0x000000cfcece7210 */ /* 0x000fe20007ffe0d0 */
[----:B--2---:R-:W1:Y:S02]  /*49d0*/  I2F.F64 R136, R134 ;  /* 0x0000008600887312 */ /* 0x004e640000201c00 */
[----:B-1----:R-:W-:-:S14]  /*49e0*/  DSETP.GEU.AND P0, PT, R136, UR6, PT ;  /* 0x0000000688007e2a */ /* 0x002fdc000bf0e000 */
[----:B0-----:R-:W-:Y:S05]  /*49f0*/  @P0 BRA `(.L_x_16) ;  /* 0x0000001000f40947 */ /* 0x001fea0003800000 */
[----:B------:R-:W0:Y:S08]  /*4a00*/  LDC R139, c[0x0][0x360] ;  /* 0x0000d800ff8b7b82 */ /* 0x000e300000000800 */
[----:B------:R-:W1:Y:S08]  /*4a10*/  LDC.64 R134, c[0x0][0x3b0] ;  /* 0x0000ec00ff867b82 */ /* 0x000e700000000a00 */
[----:B------:R-:W2:Y:S01]  /*4a20*/  LDC.64 R136, c[0x0][0x3a8] ;  /* 0x0000ea00ff887b82 */ /* 0x000ea20000000a00 */
[----:B0-----:R-:W-:-:S04]  /*4a30*/  IMAD R139, R139, UR8, R138 ;  /* 0x000000088b8b7c24 */ /* 0x001fc8000f8e028a */
[----:B-1----:R-:W-:-:S06]  /*4a40*/  IMAD.WIDE R134, R139, 0x4, R134 ;  /* 0x000000048b867825 */ /* 0x002fcc00078e0286 */
[----:B------:R-:W3:Y:S01]  /*4a50*/  LDG.E R135, desc[UR4][R134.64] ;  /* 0x0000000486877981 */ /* 0x000ee2000c1e1900 */
[----:B--2---:R-:W-:-:S06]  /*4a60*/  IMAD.WIDE R136, R139, 0x4, R136 ;  /* 0x000000048b887825 */ /* 0x004fcc00078e0288 */
[----:B------:R-:W2:Y:S04]  /*4a70*/  LDG.E R137, desc[UR4][R136.64] ;  /* 0x0000000488897981 */ /* 0x000ea8000c1e1900 */
[----:B------:R-:W-:Y:S04]  /*4a80*/  STL.64 [R1+0xc8], R102 ;  /* 0x0000c86601007387 */ /* 0x000fe80000100a00 */
        /* <DEDUP_REMOVED lines=23> */
[----:B------:R-:W-:Y:S01]  /*4c00*/  STL.64 [R1+0x188], R186 ;  /* 0x000188ba01007387 */ /* 0x000fe20000100a00 */
[----:B---3--:R-:W-:-:S02]  /*4c10*/  LEA R158, R135, R0, 0x2 ;  /* 0x00000000879e7211 */ /* 0x008fc400078e10ff */
[----:B--2---:R-:W-:-:S03]  /*4c20*/  LEA R163, R137, R0, 0x2 ;  /* 0x0000000089a37211 */ /* 0x004fc600078e10ff */
[----:B------:R-:W2:Y:S04]  /*4c30*/  LDL R0, [R158] ;  /* 0x000000009e007983 */ /* 0x000ea80000100800 */
[----:B------:R-:W3:Y:S04]  /*4c40*/  LDL R159, [R163] ;  /* 0x00000000a39f7983 */ /* 0x000ee80000100800 */
[----:B--2---:R0:W-:Y:S04]  /*4c50*/  STL [R163+0xc8], R0 ;  /* 0x0000c800a3007387 */ /* 0x0041e80000100800 */
[----:B---3--:R1:W-:Y:S04]  /*4c60*/  STL [R158+0xc8], R159 ;  /* 0x0000c89f9e007387 */ /* 0x0083e80000100800 */
[----:B------:R-:W2:Y:S04]  /*4c70*/  LDL.64 R134, [R1+0xc8] ;  /* 0x0000c80001867983 */ /* 0x000ea80000100a00 */
[----:B------:R-:W0:Y:S04]  /*4c80*/  LDL.64 R136, [R1+0xd0] ;  /* 0x0000d00001887983 */ /* 0x000e280000100a00 */
[----:B------:R-:W3:Y:S04]  /*4c90*/  LDL.64 R138, [R1+0xd8] ;  /* 0x0000d800018a7983 */ /* 0x000ee80000100a00 */
[----:B------:R-:W4:Y:S04]  /*4ca0*/  LDL.64 R148, [R1+0xe0] ;  /* 0x0000e00001947983 */ /* 0x000f280000100a00 */
[----:B------:R-:W5:Y:S04]  /*4cb0*/  LDL.64 R150, [R1+0xe8] ;  /* 0x0000e80001967983 */ /* 0x000f680000100a00 */
        /* <DEDUP_REMOVED lines=8> */
[----:B------:R-:W5:Y:S01]  /*4d40*/  LDL.64 R202, [R1+0x188] ;  /* 0x0001880001ca7983 */ /* 0x000f620000100a00 */
[----:B--2---:R-:W-:-:S02]  /*4d50*/  IMAD R161, R134, 0x32, R135 ;  /* 0x0000003286a17824 */ /* 0x004fc400078e0287 */
[----:B0-----:R-:W-:Y:S02]  /*4d60*/  IMAD R163, R135, 0x32, R136 ;  /* 0x0000003287a37824 */ /* 0x001fe400078e0288 */
[----:B------:R-:W-:Y:S02]  /*4d70*/  IMAD R165, R136, 0x32, R137 ;  /* 0x0000003288a57824 */ /* 0x000fe400078e0289 */
[----:B-1----:R-:W-:-:S04]  /*4d80*/  IMAD.WIDE R158, R161, 0x4, R118 ;  /* 0x00000004a19e7825 */ /* 0x002fc800078e0276 */
[--C-:B------:R-:W-:Y:S01]  /*4d90*/  IMAD.WIDE R160, R163, 0x4, R118.reuse ;  /* 0x00000004a3a07825 */ /* 0x100fe200078e0276 */
[----:B------:R0:W2:Y:S03]  /*4da0*/  LDG.E R0, desc[UR4][R158.64] ;  /* 0x000000049e007981 */ /* 0x0000a6000c1e1900 */
[----:B------:R-:W-:Y:S01]  /*4db0*/  IMAD.WIDE R208, R165, 0x4, R118 ;  /* 0x00000004a5d07825 */ /* 0x000fe200078e0276 */
[----:B------:R1:W2:Y:S03]  /*4dc0*/  LDG.E R207, desc[UR4][R160.64] ;  /* 0x00000004a0cf7981 */ /* 0x0002a6000c1e1900 */
[----:B---3--:R-:W-:Y:S02]  /*4dd0*/  IMAD R163, R137, 0x32, R138 ;  /* 0x0000003289a37824 */ /* 0x008fe400078e028a */
[----:B------:R-:W-:Y:S01]  /*4de0*/  IMAD R165, R138, 0x32, R139 ;  /* 0x000000328aa57824 */ /* 0x000fe200078e028b */
[----:B------:R-:W2:Y:S01]  /*4df0*/  LDG.E R208, desc[UR4][R208.64] ;  /* 0x00000004d0d07981 */ /* 0x000ea2000c1e1900 */
[----:B----4-:R-:W-:-:S02]  /*4e00*/  IMAD R169, R148, 0x32, R149 ;  /* 0x0000003294a97824 */ /* 0x010fc400078e0295 */
[----:B------:R-:W-:Y:S02]  /*4e10*/  IMAD R167, R139, 0x32, R148 ;  /* 0x000000328ba77824 */ /* 0x000fe400078e0294 */
[----:B------:R-:W-:-:S04]  /*4e20*/  IMAD.WIDE R162, R163, 0x4, R118 ;  /* 0x00000004a3a27825 */ /* 0x000fc800078e0276 */
[----:B------:R-:W-:Y:S01]  /*4e30*/  IMAD.WIDE R164, R165, 0x4, R118 ;  /* 0x00000004a5a47825 */ /* 0x000fe200078e0276 */
[----:B------:R3:W4:Y:S03]  /*4e40*/  LDG.E R213, desc[UR4][R162.64] ;  /* 0x00000004a2d57981 */ /* 0x000726000c1e1900 */
[----:B-----5:R-:W-:Y:S01]  /*4e50*/  IMAD R171, R149, 0x32, R150 ;  /* 0x0000003295ab7824 */ /* 0x020fe200078e0296 */
[----:B------:R5:W4:Y:S01]  /*4e60*/  LDG.E R212, desc[UR4][R164.64] ;  /* 0x00000004a4d47981 */ /* 0x000b22000c1e1900 */
[----:B0-----:R-:W-:-:S04]  /*4e70*/  IMAD.WIDE R158, R169, 0x4, R118 ;  /* 0x00000004a99e7825 */ /* 0x001fc800078e0276 */
[----:B------:R-:W-:Y:S01]  /*4e80*/  IMAD.WIDE R166, R167, 0x4, R118 ;  /* 0x00000004a7a67825 */ /* 0x000fe200078e0276 */
[----:B------:R-:W4:Y:S03]  /*4e90*/  LDG.E R214, desc[UR4][R158.64] ;  /* 0x000000049ed67981 */ /* 0x000f26000c1e1900 */
[----:B------:R-:W-:Y:S01]  /*4ea0*/  IMAD R169, R150, 0x32, R151 ;  /* 0x0000003296a97824 */ /* 0x000fe200078e0297 */
[----:B------:R-:W4:Y:S01]  /*4eb0*/  LDG.E R215, desc[UR4][R166.64] ;  /* 0x00000004a6d77981 */ /* 0x000f22000c1e1900 */
[----:B-1----:R-:W-:-:S04]  /*4ec0*/  IMAD.WIDE R160, R171, 0x4, R118 ;  /* 0x00000004aba07825 */ /* 0x002fc800078e0276 */
[----:B------:R-:W-:Y:S01]  /*4ed0*/  IMAD R173, R152, 0x32, R153 ;  /* 0x0000003298ad7824 */ /* 0x000fe200078e0299 */
[----:B------:R-:W4:Y:S01]  /*4ee0*/  LDG.E R217, desc[UR4][R160.64] ;  /* 0x00000004a0d97981 */ /* 0x000f22000c1e1900 */
[----:B------:R-:W-:Y:S02]  /*4ef0*/  IMAD R171, R151, 0x32, R152 ;  /* 0x0000003297ab7824 */ /* 0x000fe400078e0298 */
[--C-:B------:R-:W-:Y:S01]  /*4f00*/  IMAD.WIDE R168, R169, 0x4, R118.reuse ;  /* 0x00000004a9a87825 */ /* 0x100fe200078e0276 */
[----:B------:R-:W4:Y:S03]  /*4f10*/  LDL.64 R158, [R1+0x108] ;  /* 0x00010800019e7983 */ /* 0x000f260000100a00 */
[----:B---3--:R-:W-:Y:S01]  /*4f20*/  IMAD.WIDE R162, R173, 0x4, R118 ;  /* 0x00000004ada27825 */ /* 0x008fe200078e0276 */
[----:B------:R-:W3:Y:S03]  /*4f30*/  LDG.E R216, desc[UR4][R168.64] ;  /* 0x00000004a8d87981 */ /* 0x000ee6000c1e1900 */
[----:B------:R-:W-:Y:S01]  /*4f40*/  IMAD R185, R153, 0x32, R154 ;  /* 0x0000003299b97824 */ /* 0x000fe200078e029a */
[----:B------:R-:W3:Y:S01]  /*4f50*/  LDG.E R220, desc[UR4][R162.64] ;  /* 0x00000004a2dc7981 */ /* 0x000ee2000c1e1900 */
[----:B------:R-:W-:-:S03]  /*4f60*/  IMAD.WIDE R170, R171, 0x4, R118 ;  /* 0x00000004abaa7825 */ /* 0x000fc600078e0276 */
[----:B------:R-:W3:Y:S01]  /*4f70*/  LDL.64 R160, [R1+0x110] ;  /* 0x0001100001a07983 */ /* 0x000ee20000100a00 */
[----:B------:R-:W-:Y:S02]  /*4f80*/  IMAD R173, R154, 0x32, R155 ;  /* 0x000000329aad7824 */ /* 0x000fe400078e029b */
[--C-:B-----5:R-:W-:Y:S01]  /*4f90*/  IMAD.WIDE R164, R185, 0x4, R118.reuse ;  /* 0x00000004b9a47825 */ /* 0x120fe200078e0276 */
[----:B------:R-:W5:Y:S03]  /*4fa0*/  LDG.E R219, desc[UR4][R170.64] ;  /* 0x00000004aadb7981 */ /* 0x000f66000c1e1900 */
[----:B------:R-:W-:Y:S01]  /*4fb0*/  IMAD.WIDE R172, R173, 0x4, R118 ;  /* 0x00000004adac7825 */ /* 0x000fe200078e0276 */
[----:B------:R-:W5:Y:S03]  /*4fc0*/  LDG.E R221, desc[UR4][R164.64] ;  /* 0x00000004a4dd7981 */ /* 0x000f66000c1e1900 */
[----:B------:R-:W-:Y:S01]  /*4fd0*/  IMAD R191, R155, 0x32, R156 ;  /* 0x000000329bbf7824 */ /* 0x000fe200078e029c */
[----:B------:R-:W5:Y:S01]  /*4fe0*/  LDG.E R209, desc[UR4][R172.64] ;  /* 0x00000004acd17981 */ /* 0x000f62000c1e1900 */
[----:B------:R-:W-:-:S02]  /*4ff0*/  IMAD R193, R156, 0x32, R157 ;  /* 0x000000329cc17824 */ /* 0x000fc400078e029d */
[--C-:B------:R-:W-:Y:S01]  /*5000*/  IMAD.WIDE R190, R191, 0x4, R118.reuse ;  /* 0x00000004bfbe7825 */ /* 0x100fe200078e0276 */
[----:B------:R-:W5:Y:S03]  /*5010*/  LDL.64 R162, [R1+0x118] ;  /* 0x0001180001a27983 */ /* 0x000f660000100a00 */
[----:B------:R-:W-:Y:S01]  /*5020*/  IMAD.WIDE R192, R193, 0x4, R118 ;  /* 0x00000004c1c07825 */ /* 0x000fe200078e0276 */
[----:B------:R-:W5:Y:S04]  /*5030*/  LDG.E R211, desc[UR4][R190.64] ;  /* 0x00000004bed37981 */ /* 0x000f68000c1e1900 */
[----:B------:R-:W5:Y:S04]  /*5040*/  LDG.E R210, desc[UR4][R192.64] ;  /* 0x00000004c0d27981 */ /* 0x000f68000c1e1900 */
        /* <DEDUP_REMOVED lines=8> */
[----:B------:R-:W-:Y:S01]  /*50d0*/  IMAD R252, R201, 0x32, R202 ;  /* 0x00000032c9fc7824 */ /* 0x000fe200078e02ca */
[----:B--2---:R-:W-:-:S04]  /*50e0*/  IADD3 R0, PT, PT, R208, R207, R0 ;  /* 0x000000cfd0007210 */ /* 0x004fc80007ffe000 */
[----:B----4-:R-:W-:-:S04]  /*50f0*/  IADD3 R0, PT, PT, R212, R213, R0 ;  /* 0x000000d5d4007210 */ /* 0x010fc80007ffe000 */
[----:B------:R-:W-:-:S04]  /*5100*/  IADD3 R0, PT, PT, R214, R215, R0 ;  /* 0x000000d7d6007210 */ /* 0x000fc80007ffe000 */
[----:B---3--:R-:W-:Y:S01]  /*5110*/  IADD3 R0, PT, PT, R216, R217, R0 ;  /* 0x000000d9d8007210 */ /* 0x008fe20007ffe000 */
[----:B------:R-:W-:-:S03]  /*5120*/  IMAD R207, R157, 0x32, R158 ;  /* 0x000000329dcf7824 */ /* 0x000fc600078e029e */
[----:B-----5:R-:W-:-:S04]  /*5130*/  IADD3 R0, PT, PT, R220, R219, R0 ;  /* 0x000000dbdc007210 */ /* 0x020fc80007ffe000 */
[----:B------:R-:W-:Y:S01]  /*5140*/  IADD3 R0, PT, PT, R209, R221, R0 ;  /* 0x000000ddd1007210 */ /* 0x000fe20007ffe000 */
[----:B------:R-:W-:-:S04]  /*5150*/  IMAD.WIDE R208, R207, 0x4, R118 ;  /* 0x00000004cfd07825 */ /* 0x000fc800078e0276 */
[----:B------:R-:W-:Y:S01]  /*5160*/  IMAD R251, R160, 0x32, R161 ;  /* 0x00000032a0fb7824 */ /* 0x000fe200078e02a1 */
[----:B------:R-:W2:Y:S01]  /*5170*/  LDG.E R207, desc[UR4][R208.64] ;  /* 0x00000004d0cf7981 */ /* 0x000ea2000c1e1900 */
[----:B------:R-:W-:Y:S01]  /*5180*/  IMAD R215, R159, 0x32, R160 ;  /* 0x000000329fd77824 */ /* 0x000fe200078e02a0 */
[----:B------:R-:W-:Y:S01]  /*5190*/  IADD3 R0, PT, PT, R210, R211, R0 ;  /* 0x000000d3d2007210 */ /* 0x000fe20007ffe000 */
[----:B------:R-:W-:-:S04]  /*51a0*/  IMAD R211, R158, 0x32, R159 ;  /* 0x000000329ed37824 */ /* 0x000fc800078e029f */
[----:B------:R-:W-:-:S04]  /*51b0*/  IMAD.WIDE R210, R211, 0x4, R118 ;  /* 0x00000004d3d27825 */ /* 0x000fc800078e0276 */
[----:B------:R-:W-:Y:S01]  /*51c0*/  IMAD.WIDE R250, R251, 0x4, R118 ;  /* 0x00000004fbfa7825 */ /* 0x000fe200078e0276 */
[----:B------:R-:W2:Y:S03]  /*51d0*/  LDG.E R208, desc[UR4][R210.64] ;  /* 0x00000004d2d07981 */ /* 0x000ea6000c1e1900 */
[----:B------:R-:W-:Y:S02]  /*51e0*/  IMAD R217, R161, 0x32, R162 ;  /* 0x00000032a1d97824 */ /* 0x000fe400078e02a2 */
[----:B------:R-:W-:Y:S01]  /*51f0*/  IMAD R225, R162, 0x32, R163 ;  /* 0x00000032a2e17824 */ /* 0x000fe200078e02a3 */
[----:B------:R-:W3:Y:S01]  /*5200*/  LDG.E R250, desc[UR4][R250.64] ;  /* 0x00000004fafa7981 */ /* 0x000ee2000c1e1900 */
[----:B------:R-:W-:-:S04]  /*5210*/  IMAD.WIDE R214, R215, 0x4, R118 ;  /* 0x00000004d7d67825 */ /* 0x000fc800078e0276 */
[--C-:B------:R-:W-:Y:S01]  /*5220*/  IMAD.WIDE R216, R217, 0x4, R118.reuse ;  /* 0x00000004d9d87825 */ /* 0x100fe200078e0276 */
[----:B------:R-:W3:Y:S03]  /*5230*/  LDG.E R209, desc[UR4][R214.64] ;  /* 0x00000004d6d17981 */ /* 0x000ee6000c1e1900 */
[----:B------:R-:W-:Y:S01]  /*5240*/  IMAD.WIDE R224, R225, 0x4, R118 ;  /* 0x00000004e1e07825 */ /* 0x000fe200078e0276 */
[----:B------:R0:W4:Y:S03]  /*5250*/  LDG.E R246, desc[UR4][R216.64] ;  /* 0x00000004d8f67981 */ /* 0x000126000c1e1900 */
[----:B------:R-:W-:Y:S01]  /*5260*/  IMAD R213, R163, 0x32, R164 ;  /* 0x00000032a3d57824 */ /* 0x000fe200078e02a4 */
[----:B------:R1:W4:Y:S01]  /*5270*/  LDG.E R241, desc[UR4][R224.64] ;  /* 0x00000004e0f17981 */ /* 0x000322000c1e1900 */
[----:B------:R-:W-:-:S02]  /*5280*/  IMAD R223, R164, 0x32, R165 ;  /* 0x00000032a4df7824 */ /* 0x000fc400078e02a5 */
[----:B------:R-:W-:Y:S02]  /*5290*/  IMAD R243, R165, 0x32, R166 ;  /* 0x00000032a5f37824 */ /* 0x000fe400078e02a6 */
[----:B------:R-:W-:Y:S02]  /*52a0*/  IMAD R221, R166, 0x32, R167 ;  /* 0x00000032a6dd7824 */ /* 0x000fe400078e02a7 */
[----:B------:R-:W-:-:S04]  /*52b0*/  IMAD.WIDE R212, R213, 0x4, R118 ;  /* 0x00000004d5d47825 */ /* 0x000fc800078e0276 */
[----:B------:R-:W-:Y:S01]  /*52c0*/  IMAD.WIDE R222, R223, 0x4, R118 ;  /* 0x00000004dfde7825 */ /* 0x000fe200078e0276 */
[----:B------:R-:W5:Y:S03]  /*52d0*/  LDG.E R244, desc[UR4][R212.64] ;  /* 0x00000004d4f47981 */ /* 0x000f66000c1e1900 */
[----:B------:R-:W-:Y:S01]  /*52e0*/  IMAD R219, R167, 0x32, R168 ;  /* 0x00000032a7db7824 */ /* 0x000fe200078e02a8 */
[----:B------:R1:W5:Y:S01]  /*52f0*/  LDG.E R239, desc[UR4][R222.64] ;  /* 0x00000004deef7981 */ /* 0x000362000c1e1900 */
[----:B------:R-:W-:-:S04]  /*5300*/  IMAD.WIDE R242, R243, 0x4, R118 ;  /* 0x00000004f3f27825 */ /* 0x000fc800078e0276 */
[----:B------:R-:W-:Y:S02]  /*5310*/  IMAD.WIDE R220, R221, 0x4, R118 ;  /* 0x00000004dddc7825 */ /* 0x000fe400078e0276 */
[----:B------:R-:W5:Y:S02]  /*5320*/  LDG.E R242, desc[UR4][R242.64] ;  /* 0x00000004f2f27981 */ /* 0x000f64000c1e1900 */
[----:B0-----:R-:W-:Y:S02]  /*5330*/  IMAD R217, R168, 0x32, R169 ;  /* 0x00000032a8d97824 */ /* 0x001fe400078e02a9 */
[----:B------:R-:W-:Y:S01]  /*5340*/  IMAD.WIDE R210, R219, 0x4, R118 ;  /* 0x00000004dbd27825 */ /* 0x000fe200078e0276 */
[----:B------:R0:W5:Y:S03]  /*5350*/  LDG.E R237, desc[UR4][R220.64] ;  /* 0x00000004dced7981 */ /* 0x000166000c1e1900 */
[----:B------:R-:W-:Y:S01]  /*5360*/  IMAD R219, R171, 0x32, R172 ;  /* 0x00000032abdb7824 */ /* 0x000fe200078e02ac */
[----:B------:R0:W5:Y:S01]  /*5370*/  LDG.E R240, desc[UR4][R210.64] ;  /* 0x00000004d2f07981 */ /* 0x000162000c1e1900 */
[----:B-1----:R-:W-:-:S02]  /*5380*/  IMAD R225, R169, 0x32, R170 ;  /* 0x00000032a9e17824 */ /* 0x002fc400078e02aa */
[----:B------:R-:W-:Y:S02]  /*5390*/  IMAD R215, R170, 0x32, R171 ;  /* 0x00000032aad77824 */ /* 0x000fe400078e02ab */
[----:B------:R-:W-:-:S04]  /*53a0*/  IMAD.WIDE R216, R217, 0x4, R118 ;  /* 0x00000004d9d87825 */ /* 0x000fc800078e0276 */
[----:B------:R-:W-:Y:S01]  /*53b0*/  IMAD R223, R172, 0x32, R173 ;  /* 0x00000032acdf7824 */ /* 0x000fe200078e02ad */
[----:B------:R-:W5:Y:S01]  /*53c0*/  LDG.E R235, desc[UR4][R216.64] ;  /* 0x00000004d8eb7981 */ /* 0x000f62000c1e1900 */
[----:B------:R-:W-:-:S04]  /*53d0*/  IMAD.WIDE R212, R219, 0x4, R118 ;  /* 0x00000004dbd47825 */ /* 0x000fc800078e0276 */
[--C-:B------:R-:W-:Y:S01]  /*53e0*/  IMAD.WIDE R224, R225, 0x4, R118.reuse ;  /* 0x00000004e1e07825 */ /* 0x100fe200078e0276 */
[----:B------:R1:W5:Y:S03]  /*53f0*/  LDG.E R236, desc[UR4][R212.64] ;  /* 0x00000004d4ec7981 */ /* 0x000366000c1e1900 */
[--C-:B------:R-:W-:Y:S01]  /*5400*/  IMAD.WIDE R214, R215, 0x4, R118.reuse ;  /* 0x00000004d7d67825 */ /* 0x100fe200078e0276 */
[----:B------:R-:W5:Y:S03]  /*5410*/  LDG.E R238, desc[UR4][R224.64] ;  /* 0x00000004e0ee7981 */ /* 0x000f66000c1e1900 */
[----:B------:R-:W-:Y:S01]  /*5420*/  IMAD.WIDE R222, R223, 0x4, R118 ;  /* 0x00000004dfde7825 */ /* 0x000fe200078e0276 */
[----:B------:R-:W5:Y:S03]  /*5430*/  LDG.E R233, desc[UR4][R214.64] ;  /* 0x00000004d6e97981 */ /* 0x000f66000c1e1900 */
[----:B0-----:R-:W-:Y:S01]  /*5440*/  IMAD R221, R173, 0x32, R184 ;  /* 0x00000032addd7824 */ /* 0x001fe200078e02b8 */
[----:B------:R0:W5:Y:S01]  /*5450*/  LDG.E R227, desc[UR4][R222.64] ;  /* 0x00000004dee37981 */ /* 0x000162000c1e1900 */
[----:B------:R-:W-:-:S02]  /*5460*/  IMAD R211, R184, 0x32, R185 ;  /* 0x00000032b8d37824 */ /* 0x000fc400078e02b9 */
[----:B------:R-:W-:-:S04]  /*5470*/  IMAD.WIDE R220, R221, 0x4, R118 ;  /* 0x00000004dddc7825 */ /* 0x000fc800078e0276 */
[----:B------:R-:W-:Y:S01]  /*5480*/  IMAD.WIDE R210, R211, 0x4, R118 ;  /* 0x00000004d3d27825 */ /* 0x000fe200078e0276 */
[----:B------:R0:W5:Y:S03]  /*5490*/  LDG.E R234, desc[UR4][R220.64] ;  /* 0x00000004dcea7981 */ /* 0x000166000c1e1900 */
[----:B-1----:R-:W-:Y:S01]  /*54a0*/  IMAD R213, R189, 0x32, R190 ;  /* 0x00000032bdd57824 */ /* 0x002fe200078e02be */
[----:B------:R1:W5:Y:S01]  /*54b0*/  LDG.E R225, desc[UR4][R210.64] ;  /* 0x00000004d2e17981 */ /* 0x000362000c1e1900 */
[----:B------:R-:W-:Y:S02]  /*54c0*/  IMAD R219, R185, 0x32, R188 ;  /* 0x00000032b9db7824 */ /* 0x000fe400078e02bc */
[----:B0-----:R-:W-:Y:S02]  /*54d0*/  IMAD R223, R190, 0x32, R191 ;  /* 0x00000032bedf7824 */ /* 0x001fe400078e02bf */
[----:B------:R-:W-:-:S02]  /*54e0*/  IMAD R231, R191, 0x32, R192 ;  /* 0x00000032bfe77824 */ /* 0x000fc400078e02c0 */
[----:B------:R-:W-:Y:S02]  /*54f0*/  IMAD R215, R188, 0x32, R189 ;  /* 0x00000032bcd77824 */ /* 0x000fe400078e02bd */
[----:B------:R-:W-:-:S04]  /*5500*/  IMAD.WIDE R212, R213, 0x4, R118 ;  /* 0x00000004d5d47825 */ /* 0x000fc800078e0276 */
[--C-:B------:R-:W-:Y:S01]  /*5510*/  IMAD.WIDE R216, R219, 0x4, R118.reuse ;  /* 0x00000004dbd87825 */ /* 0x100fe200078e0276 */
[----:B------:R0:W5:Y:S03]  /*5520*/  LDG.E R224, desc[UR4][R212.64] ;  /* 0x00000004d4e07981 */ /* 0x000166000c1e1900 */
[--C-:B------:R-:W-:Y:S01]  /*5530*/  IMAD.WIDE R220, R223, 0x4, R118.reuse ;  /* 0x00000004dfdc7825 */ /* 0x100fe200078e0276 */
[----:B------:R-:W5:Y:S03]  /*5540*/  LDG.E R232, desc[UR4][R216.64] ;  /* 0x00000004d8e87981 */ /* 0x000f66000c1e1900 */
[----:B-1----:R-:W-:-:S04]  /*5550*/  IMAD.WIDE R210, R231, 0x4, R118 ;  /* 0x00000004e7d27825 */ /* 0x002fc800078e0276 */
[----:B------:R-:W-:Y:S01]  /*5560*/  IMAD.WIDE R214, R215, 0x4, R118 ;  /* 0x00000004d7d67825 */ /* 0x000fe200078e0276 */
[----:B------:R1:W5:Y:S03]  /*5570*/  LDG.E R217, desc[UR4][R220.64] ;  /* 0x00000004dcd97981 */ /* 0x000366000c1e1900 */
[----:B------:R-:W-:Y:S02]  /*5580*/  IMAD R231, R192, 0x32, R193 ;  /* 0x00000032c0e77824 */ /* 0x000fe400078e02c1 */
[----:B------:R-:W-:Y:S01]  /*5590*/  IMAD R243, R195, 0x32, R196 ;  /* 0x00000032c3f37824 */ /* 0x000fe200078e02c4 */
[----:B------:R-:W5:Y:S01]  /*55a0*/  LDG.E R219, desc[UR4][R214.64] ;  /* 0x00000004d6db7981 */ /* 0x000f62000c1e1900 */
[----:B0-----:R-:W-:Y:S02]  /*55b0*/  IMAD R213, R194, 0x32, R195 ;  /* 0x00000032c2d57824 */ /* 0x001fe400078e02c3 */
[----:B------:R-:W-:Y:S01]  /*55c0*/  IMAD.WIDE R230, R231, 0x4, R118 ;  /* 0x00000004e7e67825 */ /* 0x000fe200078e0276 */
[----:B------:R-:W5:Y:S03]  /*55d0*/  LDG.E R216, desc[UR4][R210.64] ;  /* 0x00000004d2d87981 */ /* 0x000f66000c1e1900 */
[----:B------:R-:W-:-:S02]  /*55e0*/  IMAD R223, R193, 0x32, R194 ;  /* 0x00000032c1df7824 */ /* 0x000fc400078e02c2 */
[----:B-1----:R-:W-:Y:S01]  /*55f0*/  IMAD.WIDE R220, R243, 0x4, R118 ;  /* 0x00000004f3dc7825 */ /* 0x002fe200078e0276 */
[----:B------:R0:W5:Y:S03]  /*5600*/  LDG.E R215, desc[UR4][R230.64] ;  /* 0x00000004e6d77981 */ /* 0x000166000c1e1900 */
[----:B------:R-:W-:Y:S02]  /*5610*/  IMAD R243, R197, 0x32, R198 ;  /* 0x00000032c5f37824 */ /* 0x000fe400078e02c6 */
[----:B------:R-:W-:-:S04]  /*5620*/  IMAD.WIDE R212, R213, 0x4, R118 ;  /* 0x00000004d5d47825 */ /* 0x000fc800078e0276 */
[--C-:B------:R-:W-:Y:S02]  /*5630*/  IMAD.WIDE R222, R223, 0x4, R118.reuse ;  /* 0x00000004dfde7825 */ /* 0x100fe400078e0276 */
[----:B------:R-:W5:Y:S02]  /*5640*/  LDG.E R213, desc[UR4][R212.64] ;  /* 0x00000004d4d57981 */ /* 0x000f64000c1e1900 */
[----:B0-----:R-:W-:Y:S02]  /*5650*/  IMAD.WIDE R230, R243, 0x4, R118 ;  /* 0x00000004f3e67825 */ /* 0x001fe400078e0276 */
[----:B------:R0:W5:Y:S02]  /*5660*/  LDG.E R214, desc[UR4][R222.64] ;  /* 0x00000004ded67981 */ /* 0x000164000c1e1900 */
[----:B------:R-:W-:Y:S02]  /*5670*/  IMAD R211, R196, 0x32, R197 ;  /* 0x00000032c4d37824 */ /* 0x000fe400078e02c5 */
[----:B------:R-:W-:Y:S01]  /*5680*/  IMAD R243, R199, 0x32, R200 ;  /* 0x00000032c7f37824 */ /* 0x000fe200078e02c8 */
[----:B------:R1:W5:Y:S01]  /*5690*/  LDG.E R212, desc[UR4][R220.64] ;  /* 0x00000004dcd47981 */ /* 0x000362000c1e1900 */
[----:B------:R-:W-:-:S04]  /*56a0*/  IMAD.WIDE R210, R211, 0x4, R118 ;  /* 0x00000004d3d27825 */ /* 0x000fc800078e0276 */
[----:B0-----:R-:W-:Y:S02]  /*56b0*/  IMAD R223, R198, 0x32, R199 ;  /* 0x00000032c6df7824 */ /* 0x001fe400078e02c7 */
[----:B------:R-:W-:Y:S01]  /*56c0*/  IMAD R251, R200, 0x32, R201 ;  /* 0x00000032c8fb7824 */ /* 0x000fe200078e02c9 */
[----:B------:R-:W5:Y:S01]  /*56d0*/  LDG.E R211, desc[UR4][R210.64] ;  /* 0x00000004d2d37981 */ /* 0x000f62000c1e1900 */
[----:B-1----:R-:W-:-:S04]  /*56e0*/  IMAD.WIDE R220, R243, 0x4, R118 ;  /* 0x00000004f3dc7825 */ /* 0x002fc800078e0276 */
[--C-:B------:R-:W-:Y:S01]  /*56f0*/  IMAD.WIDE R222, R223, 0x4, R118.reuse ;  /* 0x00000004dfde7825 */ /* 0x100fe200078e0276 */
[----:B------:R0:W5:Y:S04]  /*5700*/  LDG.E R249, desc[UR4][R220.64] ;  /* 0x00000004dcf97981 */ /* 0x000168000c1e1900 */
[----:B------:R1:W5:Y:S04]  /*5710*/  LDG.E R210, desc[UR4][R230.64] ;  /* 0x00000004e6d27981 */ /* 0x000368000c1e1900 */
[----:B------:R1:W5:Y:S01]  /*5720*/  LDG.E R243, desc[UR4][R222.64] ;  /* 0x00000004def37981 */ /* 0x000362000c1e1900 */
[----:B0-----:R-:W-:-:S04]  /*5730*/  IMAD.WIDE R220, R251, 0x4, R118 ;  /* 0x00000004fbdc7825 */ /* 0x001fc800078e0276 */
[----:B-1----:R-:W-:Y:S02]  /*5740*/  IMAD R231, R202, 0x32, R203 ;  /* 0x00000032cae77824 */ /* 0x002fe400078e02cb */
[--C-:B------:R-:W-:Y:S02]  /*5750*/  IMAD.WIDE R222, R252, 0x4, R118.reuse ;  /* 0x00000004fcde7825 */ /* 0x100fe400078e0276 */
[----:B------:R0:W5:Y:S02]  /*5760*/  LDG.E R252, desc[UR4][R220.64] ;  /* 0x00000004dcfc7981 */ /* 0x000164000c1e1900 */
[----:B------:R-:W-:Y:S02]  /*5770*/  IMAD.WIDE R230, R231, 0x4, R118 ;  /* 0x00000004e7e67825 */ /* 0x000fe400078e0276 */
[----:B------:R-:W5:Y:S04]  /*5780*/  LDG.E R251, desc[UR4][R222.64] ;  /* 0x00000004defb7981 */ /* 0x000f68000c1e1900 */
[----:B------:R-:W5:Y:S01]  /*5790*/  LDG.E R230, desc[UR4][R230.64] ;  /* 0x00000004e6e67981 */ /* 0x000f62000c1e1900 */
[----:B0-----:R-:W-:-:S04]  /*57a0*/  IMAD R221, R134, 0x32, R203 ;  /* 0x0000003286dd7824 */ /* 0x001fc800078e02cb */
[----:B------:R-:W-:-:S06]  /*57b0*/  IMAD.WIDE R118, R221, 0x4, R118 ;  /* 0x00000004dd767825 */ /* 0x000fcc00078e0276 */
[----:B------:R-:W5:Y:S01]  /*57c0*/  LDG.E R118, desc[UR4][R118.64] ;  /* 0x0000000476767981 */ /* 0x000f62000c1e1900 */
[----:B--2---:R-:W-:-:S04]  /*57d0*/  IADD3 R0, PT, PT, R208, R207, R0 ;  /* 0x000000cfd0007210 */ /* 0x004fc80007ffe000 */
[----:B---3--:R-:W-:-:S04]  /*57e0*/  IADD3 R0, PT, PT, R250, R209, R0 ;  /* 0x000000d1fa007210 */ /* 0x008fc80007ffe000 */
[----:B----4-:R-:W-:-:S04]  /*57f0*/  IADD3 R0, PT, PT, R241, R246, R0 ;  /* 0x000000f6f1007210 */ /* 0x010fc80007ffe000 */
[----:B-----5:R-:W-:-:S04]  /*5800*/  IADD3 R0, PT, PT, R239, R244, R0 ;  /* 0x000000f4ef007210 */ /* 0x020fc80007ffe000 */
[----:B------:R-:W-:-:S04]  /*5810*/  IADD3 R0, PT, PT, R237, R242, R0 ;  /* 0x000000f2ed007210 */ /* 0x000fc80007ffe000 */
        /* <DEDUP_REMOVED lines=12> */
[----:B------:R-:W-:-:S04]  /*58e0*/  IADD3 R118, PT, PT, R251, R118, RZ ;  /* 0x00000076fb767210 */ /* 0x000fc80007ffe0ff */
[----:B------:R-:W-:-:S13]  /*58f0*/  ISETP.GE.AND P0, PT, R118, R229, PT ;  /* 0x000000e57600720c */ /* 0x000fda0003f06270 */
[----:B------:R-:W-:Y:S05]  /*5900*/  @P0 BRA `(.L_x_16) ;  /* 0x0000000400300947 */ /* 0x000fea0003800000 */
        /* <DEDUP_REMOVED lines=76> */
.L_x_16:
[----:B------:R-:W-:Y:S05]  /*5dd0*/  BSYNC.RECONVERGENT B0 ;  /* 0x0000000000007941 */ /* 0x000fea0003800200 */
.L_x_15:
[----:B------:R-:W-:Y:S01]  /*5de0*/  IADD3 R245, PT, PT, R248, R247, R245 ;  /* 0x000000f7f8f57210 */ /* 0x000fe20007ffe0f5 */
[----:B------:R-:W1:Y:S01]  /*5df0*/  LDC R119, c[0x0][0x360] ;  /* 0x0000d800ff777b82 */ /* 0x000e620000000800 */
[----:B------:R-:W-:Y:S02]  /*5e00*/  IADD3 R205, PT, PT, R204, R205, R206 ;  /* 0x000000cdcccd7210 */ /* 0x000fe40007ffe0ce */
[----:B------:R-:W-:Y:S02]  /*5e10*/  IADD3 R226, PT, PT, R245, R226, RZ ;  /* 0x000000e2f5e27210 */ /* 0x000fe40007ffe0ff */
[----:B------:R-:W-:-:S04]  /*5e20*/  IADD3 R205, PT, PT, R205, R228, RZ ;  /* 0x000000e4cdcd7210 */ /* 0x000fc80007ffe0ff */
[----:B------:R-:W-:-:S04]  /*5e30*/  VIMNMX R0, PT, PT, R226, R205, PT ;  /* 0x000000cde2007248 */ /* 0x000fc80003fe0100 */
[----:B------:R-:W-:Y:S01]  /*5e40*/  ISETP.GT.AND P0, PT, R0, R229, PT ;  /* 0x000000e50000720c */ /* 0x000fe20003f04270 */
[----:B-1----:R-:W-:-:S12]  /*5e50*/  IMAD R119, R119, UR8, R218 ;  /* 0x0000000877777c24 */ /* 0x002fd8000f8e02da */
[----:B------:R-:W-:Y:S05]  /*5e60*/  @!P0 BRA `(.L_x_17) ;  /* 0x0000000000e48947 */ /* 0x000fea0003800000 */
[----:B------:R-:W1:Y:S01]  /*5e70*/  LDC.64 R2, c[0x0][0x390] ;  /* 0x0000e400ff027b82 */ /* 0x000e620000000a00 */
[----:B------:R-:W-:-:S07]  /*5e80*/  IMAD R7, R119, 0x32, RZ ;  /* 0x0000003277077824 */ /* 0x000fce00078e02ff */
[----:B------:R-:W2:Y:S01]  /*5e90*/  LDC.64 R4, c[0x0][0x388] ;  /* 0x0000e200ff047b82 */ /* 0x000ea20000000a00 */
[----:B-1----:R-:W-:-:S05]  /*5ea0*/  IMAD.WIDE R2, R119, 0x4, R2 ;  /* 0x0000000477027825 */ /* 0x002fca00078e0202 */
[----:B------:R-:W-:Y:S01]  /*5eb0*/  STG.E desc[UR4][R2.64], R229 ;  /* 0x000000e502007986 */ /* 0x000fe2000c101904 */
[----:B--2---:R-:W-:-:S05]  /*5ec0*/  IMAD.WIDE R4, R7, 0x4, R4 ;  /* 0x0000000407047825 */ /* 0x004fca00078e0204 */
[----:B------:R-:W-:Y:S04]  /*5ed0*/  STG.E desc[UR4][R4.64], R102 ;  /* 0x0000006604007986 */ /* 0x000fe8000c101904 */
        /* <DEDUP_REMOVED lines=48> */
[----:B------:R-:W-:Y:S01]  /*61e0*/  STG.E desc[UR4][R4.64+0xc4], R187 ;  /* 0x0000c4bb04007986 */ /* 0x000fe2000c101904 */
[----:B------:R-:W-:Y:S05]  /*61f0*/  EXIT ;  /* 0x000000000000794d */ /* 0x000fea0003800000 */
.L_x_17:
[----:B------:R-:W-:-:S04]  /*6200*/  VIMNMX R229, PT, PT, R205, R229, PT ;  /* 0x000000e5cde57248 */ /* 0x000fc80003fe0100 */
[----:B------:R-:W-:-:S13]  /*6210*/  ISETP.GT.AND P0, PT, R229, R226, PT ;  /* 0x000000e2e500720c */ /* 0x000fda0003f04270 */
        /* <DEDUP_REMOVED lines=58> */
.L_x_18:
        /* <DEDUP_REMOVED lines=57> */
.L_x_19:
[----:B------:R-:W-:-:S00]  /*6950*/  BRA `(.L_x_19) ;  /* 0xfffffffc00fc7947 */ /* 0x000fc0000383ffff */
[----:B------:R-:W-:-:S00]  /*6960*/  NOP ;  /* 0x0000000000007918 */ /* 0x000fc00000000000 */
        /* <DEDUP_REMOVED lines=9> */
.L_x_20:


//--------------------- .nv.shared.reserved.0     --------------------------
	.section	.nv.shared.reserved.0,"aw",@nobits
	.weak		__nv_reservedSMEM_offset_0_alias
	.size		__nv_reservedSMEM_offset_0_alias, 0, 64
	.other		__nv_reservedSMEM_offset_0_alias,@"STO_CUDA_RESERVED_SHARED STV_DEFAULT"
__nv_reservedSMEM_offset_0_alias:
	.zero		0
	.zero		64


//--------------------- .nv.constant0._Z5crossPiS_S_S_S_S_S_d --------------------------
	.section	.nv.constant0._Z5crossPiS_S_S_S_S_S_d,"a",@progbits
	.sectionflags	@""
	.align	4
.nv.constant0._Z5crossPiS_S_S_S_S_S_d:
	.zero		960


//--------------------- SYMBOLS --------------------------

	.type		.nv.reservedSmem.offset0,@object
	.size		.nv.reservedSmem.offset0,0x4
